//
// Generated by NVIDIA NVVM Compiler
//
// Compiler Build ID: CL-36424714
// Cuda compilation tools, release 13.0, V13.0.88
// Based on NVVM 20.0.0
//

.version 9.0
.target sm_100
.address_size 64

	// .globl	_Z8RMS_NormPKfPfmm
// _ZZ8RMS_NormPKfPfmmE10shared_sum has been demoted
// _ZZ8RMS_NormPKfPfmmE3rms has been demoted

.visible .entry _Z8RMS_NormPKfPfmm(
	.param .u64 .ptr .align 1 _Z8RMS_NormPKfPfmm_param_0,
	.param .u64 .ptr .align 1 _Z8RMS_NormPKfPfmm_param_1,
	.param .u64 _Z8RMS_NormPKfPfmm_param_2,
	.param .u64 _Z8RMS_NormPKfPfmm_param_3
)
{
	.reg .pred 	%p<29>;
	.reg .b32 	%r<30>;
	.reg .b32 	%f<227>;
	.reg .b64 	%rd<90>;
	// demoted variable
	.shared .align 4 .b8 _ZZ8RMS_NormPKfPfmmE10shared_sum[32];
	// demoted variable
	.shared .align 4 .f32 _ZZ8RMS_NormPKfPfmmE3rms;
	ld.param.u64 	%rd44, [_Z8RMS_NormPKfPfmm_param_0];
	ld.param.u64 	%rd45, [_Z8RMS_NormPKfPfmm_param_1];
	ld.param.u64 	%rd47, [_Z8RMS_NormPKfPfmm_param_2];
	ld.param.u64 	%rd46, [_Z8RMS_NormPKfPfmm_param_3];
	mov.u32 	%r2, %ctaid.x;
	mov.u32 	%r1, %tid.x;
	cvt.u64.u32 	%rd1, %r2;
	setp.le.u64 	%p1, %rd47, %rd1;
	@%p1 bra 	$L__BB0_27;
	cvta.to.global.u64 	%rd2, %rd44;
	cvta.to.global.u64 	%rd3, %rd45;
	mul.lo.s64 	%rd4, %rd46, %rd1;
	shr.u64 	%rd5, %rd46, 2;
	cvt.u64.u32 	%rd89, %r1;
	setp.le.u64 	%p2, %rd5, %rd89;
	mov.f32 	%f225, 0f00000000;
	@%p2 bra 	$L__BB0_13;
	not.b64 	%rd48, %rd89;
	add.s64 	%rd7, %rd5, %rd48;
	shr.u64 	%rd49, %rd7, 8;
	add.s64 	%rd8, %rd49, 1;
	and.b64  	%rd9, %rd8, 7;
	setp.lt.u64 	%p3, %rd7, 1792;
	mov.f32 	%f225, 0f00000000;
	mov.u64 	%rd82, %rd89;
	@%p3 bra 	$L__BB0_5;
	and.b64  	%rd81, %rd8, 144115188075855864;
	shl.b64 	%rd50, %rd4, 2;
	shl.b64 	%rd51, %rd89, 4;
	add.s64 	%rd52, %rd50, %rd51;
	add.s64 	%rd53, %rd52, %rd2;
	add.s64 	%rd80, %rd53, 16384;
	mov.f32 	%f225, 0f00000000;
	mov.u64 	%rd82, %rd89;
$L__BB0_4:
	.pragma "nounroll";
	ld.global.nc.v4.f32 	{%f22, %f23, %f24, %f25}, [%rd80+-16384];
	mul.f32 	%f26, %f23, %f23;
	fma.rn.f32 	%f27, %f22, %f22, %f26;
	fma.rn.f32 	%f28, %f24, %f24, %f27;
	fma.rn.f32 	%f29, %f25, %f25, %f28;
	add.f32 	%f30, %f225, %f29;
	ld.global.nc.v4.f32 	{%f31, %f32, %f33, %f34}, [%rd80+-12288];
	mul.f32 	%f35, %f32, %f32;
	fma.rn.f32 	%f36, %f31, %f31, %f35;
	fma.rn.f32 	%f37, %f33, %f33, %f36;
	fma.rn.f32 	%f38, %f34, %f34, %f37;
	add.f32 	%f39, %f30, %f38;
	ld.global.nc.v4.f32 	{%f40, %f41, %f42, %f43}, [%rd80+-8192];
	mul.f32 	%f44, %f41, %f41;
	fma.rn.f32 	%f45, %f40, %f40, %f44;
	fma.rn.f32 	%f46, %f42, %f42, %f45;
	fma.rn.f32 	%f47, %f43, %f43, %f46;
	add.f32 	%f48, %f39, %f47;
	ld.global.nc.v4.f32 	{%f49, %f50, %f51, %f52}, [%rd80+-4096];
	mul.f32 	%f53, %f50, %f50;
	fma.rn.f32 	%f54, %f49, %f49, %f53;
	fma.rn.f32 	%f55, %f51, %f51, %f54;
	fma.rn.f32 	%f56, %f52, %f52, %f55;
	add.f32 	%f57, %f48, %f56;
	ld.global.nc.v4.f32 	{%f58, %f59, %f60, %f61}, [%rd80];
	mul.f32 	%f62, %f59, %f59;
	fma.rn.f32 	%f63, %f58, %f58, %f62;
	fma.rn.f32 	%f64, %f60, %f60, %f63;
	fma.rn.f32 	%f65, %f61, %f61, %f64;
	add.f32 	%f66, %f57, %f65;
	ld.global.nc.v4.f32 	{%f67, %f68, %f69, %f70}, [%rd80+4096];
	mul.f32 	%f71, %f68, %f68;
	fma.rn.f32 	%f72, %f67, %f67, %f71;
	fma.rn.f32 	%f73, %f69, %f69, %f72;
	fma.rn.f32 	%f74, %f70, %f70, %f73;
	add.f32 	%f75, %f66, %f74;
	ld.global.nc.v4.f32 	{%f76, %f77, %f78, %f79}, [%rd80+8192];
	mul.f32 	%f80, %f77, %f77;
	fma.rn.f32 	%f81, %f76, %f76, %f80;
	fma.rn.f32 	%f82, %f78, %f78, %f81;
	fma.rn.f32 	%f83, %f79, %f79, %f82;
	add.f32 	%f84, %f75, %f83;
	ld.global.nc.v4.f32 	{%f85, %f86, %f87, %f88}, [%rd80+12288];
	mul.f32 	%f89, %f86, %f86;
	fma.rn.f32 	%f90, %f85, %f85, %f89;
	fma.rn.f32 	%f91, %f87, %f87, %f90;
	fma.rn.f32 	%f92, %f88, %f88, %f91;
	add.f32 	%f225, %f84, %f92;
	add.s64 	%rd82, %rd82, 2048;
	add.s64 	%rd81, %rd81, -8;
	add.s64 	%rd80, %rd80, 32768;
	setp.eq.s64 	%p4, %rd81, 0;
	@%p4 bra 	$L__BB0_5;
	bra.uni 	$L__BB0_4;
$L__BB0_5:
	setp.eq.s64 	%p5, %rd9, 0;
	@%p5 bra 	$L__BB0_13;
	shl.b64 	%rd54, %rd4, 2;
	add.s64 	%rd13, %rd2, %rd54;
	setp.lt.u64 	%p6, %rd9, 4;
	@%p6 bra 	$L__BB0_8;
	shl.b64 	%rd55, %rd82, 4;
	add.s64 	%rd56, %rd13, %rd55;
	ld.global.nc.v4.f32 	{%f94, %f95, %f96, %f97}, [%rd56];
	mul.f32 	%f98, %f95, %f95;
	fma.rn.f32 	%f99, %f94, %f94, %f98;
	fma.rn.f32 	%f100, %f96, %f96, %f99;
	fma.rn.f32 	%f101, %f97, %f97, %f100;
	add.f32 	%f102, %f225, %f101;
	ld.global.nc.v4.f32 	{%f103, %f104, %f105, %f106}, [%rd56+4096];
	mul.f32 	%f107, %f104, %f104;
	fma.rn.f32 	%f108, %f103, %f103, %f107;
	fma.rn.f32 	%f109, %f105, %f105, %f108;
	fma.rn.f32 	%f110, %f106, %f106, %f109;
	add.f32 	%f111, %f102, %f110;
	ld.global.nc.v4.f32 	{%f112, %f113, %f114, %f115}, [%rd56+8192];
	mul.f32 	%f116, %f113, %f113;
	fma.rn.f32 	%f117, %f112, %f112, %f116;
	fma.rn.f32 	%f118, %f114, %f114, %f117;
	fma.rn.f32 	%f119, %f115, %f115, %f118;
	add.f32 	%f120, %f111, %f119;
	ld.global.nc.v4.f32 	{%f121, %f122, %f123, %f124}, [%rd56+12288];
	mul.f32 	%f125, %f122, %f122;
	fma.rn.f32 	%f126, %f121, %f121, %f125;
	fma.rn.f32 	%f127, %f123, %f123, %f126;
	fma.rn.f32 	%f128, %f124, %f124, %f127;
	add.f32 	%f225, %f120, %f128;
	add.s64 	%rd82, %rd82, 1024;
$L__BB0_8:
	and.b64  	%rd57, %rd8, 3;
	setp.eq.s64 	%p7, %rd57, 0;
	@%p7 bra 	$L__BB0_13;
	setp.eq.s64 	%p8, %rd57, 1;
	@%p8 bra 	$L__BB0_11;
	shl.b64 	%rd58, %rd82, 4;
	add.s64 	%rd59, %rd13, %rd58;
	ld.global.nc.v4.f32 	{%f130, %f131, %f132, %f133}, [%rd59];
	mul.f32 	%f134, %f131, %f131;
	fma.rn.f32 	%f135, %f130, %f130, %f134;
	fma.rn.f32 	%f136, %f132, %f132, %f135;
	fma.rn.f32 	%f137, %f133, %f133, %f136;
	add.f32 	%f138, %f225, %f137;
	ld.global.nc.v4.f32 	{%f139, %f140, %f141, %f142}, [%rd59+4096];
	mul.f32 	%f143, %f140, %f140;
	fma.rn.f32 	%f144, %f139, %f139, %f143;
	fma.rn.f32 	%f145, %f141, %f141, %f144;
	fma.rn.f32 	%f146, %f142, %f142, %f145;
	add.f32 	%f225, %f138, %f146;
	add.s64 	%rd82, %rd82, 512;
$L__BB0_11:
	and.b64  	%rd60, %rd7, 256;
	setp.ne.s64 	%p9, %rd60, 0;
	@%p9 bra 	$L__BB0_13;
	shl.b64 	%rd61, %rd82, 4;
	add.s64 	%rd62, %rd13, %rd61;
	ld.global.nc.v4.f32 	{%f147, %f148, %f149, %f150}, [%rd62];
	mul.f32 	%f151, %f148, %f148;
	fma.rn.f32 	%f152, %f147, %f147, %f151;
	fma.rn.f32 	%f153, %f149, %f149, %f152;
	fma.rn.f32 	%f154, %f150, %f150, %f153;
	add.f32 	%f225, %f225, %f154;
$L__BB0_13:
	mov.b32 	%r3, %f225;
	shfl.sync.down.b32	%r4|%p10, %r3, 16, 31, -1;
	mov.b32 	%f155, %r4;
	add.f32 	%f156, %f225, %f155;
	mov.b32 	%r5, %f156;
	shfl.sync.down.b32	%r6|%p11, %r5, 8, 31, -1;
	mov.b32 	%f157, %r6;
	add.f32 	%f158, %f156, %f157;
	mov.b32 	%r7, %f158;
	shfl.sync.down.b32	%r8|%p12, %r7, 4, 31, -1;
	mov.b32 	%f159, %r8;
	add.f32 	%f160, %f158, %f159;
	mov.b32 	%r9, %f160;
	shfl.sync.down.b32	%r10|%p13, %r9, 2, 31, -1;
	mov.b32 	%f161, %r10;
	add.f32 	%f162, %f160, %f161;
	mov.b32 	%r11, %f162;
	shfl.sync.down.b32	%r12|%p14, %r11, 1, 31, -1;
	mov.b32 	%f163, %r12;
	add.f32 	%f13, %f162, %f163;
	and.b32  	%r13, %r1, 31;
	setp.ne.s32 	%p15, %r13, 0;
	@%p15 bra 	$L__BB0_15;
	shr.u32 	%r14, %r1, 3;
	mov.u32 	%r15, _ZZ8RMS_NormPKfPfmmE10shared_sum;
	add.s32 	%r16, %r15, %r14;
	st.shared.f32 	[%r16], %f13;
$L__BB0_15:
	bar.sync 	0;
	setp.gt.u32 	%p16, %r1, 7;
	mov.f32 	%f226, 0f00000000;
	@%p16 bra 	$L__BB0_17;
	shl.b32 	%r17, %r1, 2;
	mov.u32 	%r18, _ZZ8RMS_NormPKfPfmmE10shared_sum;
	add.s32 	%r19, %r18, %r17;
	ld.shared.f32 	%f226, [%r19];
$L__BB0_17:
	setp.gt.u32 	%p17, %r1, 31;
	@%p17 bra 	$L__BB0_20;
	mov.b32 	%r20, %f226;
	shfl.sync.down.b32	%r21|%p18, %r20, 16, 31, -1;
	mov.b32 	%f165, %r21;
	add.f32 	%f166, %f226, %f165;
	mov.b32 	%r22, %f166;
	shfl.sync.down.b32	%r23|%p19, %r22, 8, 31, -1;
	mov.b32 	%f167, %r23;
	add.f32 	%f168, %f166, %f167;
	mov.b32 	%r24, %f168;
	shfl.sync.down.b32	%r25|%p20, %r24, 4, 31, -1;
	mov.b32 	%f169, %r25;
	add.f32 	%f170, %f168, %f169;
	mov.b32 	%r26, %f170;
	shfl.sync.down.b32	%r27|%p21, %r26, 2, 31, -1;
	mov.b32 	%f171, %r27;
	add.f32 	%f172, %f170, %f171;
	mov.b32 	%r28, %f172;
	shfl.sync.down.b32	%r29|%p22, %r28, 1, 31, -1;
	mov.b32 	%f173, %r29;
	add.f32 	%f16, %f172, %f173;
	setp.ne.s32 	%p23, %r1, 0;
	@%p23 bra 	$L__BB0_20;
	cvt.rn.f32.u64 	%f174, %rd46;
	div.rn.f32 	%f175, %f16, %f174;
	add.f32 	%f176, %f175, 0f322BCC77;
	rsqrt.approx.f32 	%f177, %f176;
	st.shared.f32 	[_ZZ8RMS_NormPKfPfmmE3rms], %f177;
$L__BB0_20:
	setp.le.u64 	%p24, %rd5, %rd89;
	bar.sync 	0;
	@%p24 bra 	$L__BB0_27;
	ld.shared.f32 	%f17, [_ZZ8RMS_NormPKfPfmmE3rms];
	not.b64 	%rd63, %rd89;
	add.s64 	%rd24, %rd5, %rd63;
	and.b64  	%rd64, %rd24, 768;
	setp.eq.s64 	%p25, %rd64, 768;
	@%p25 bra 	$L__BB0_24;
	shr.u64 	%rd65, %rd24, 8;
	add.s64 	%rd66, %rd65, 1;
	and.b64  	%rd67, %rd66, 3;
	shl.b64 	%rd68, %rd4, 2;
	shl.b64 	%rd69, %rd89, 4;
	add.s64 	%rd70, %rd68, %rd69;
	add.s64 	%rd85, %rd3, %rd70;
	add.s64 	%rd84, %rd2, %rd70;
	neg.s64 	%rd83, %rd67;
	shl.b64 	%rd71, %rd66, 8;
	and.b64  	%rd72, %rd71, 768;
	add.s64 	%rd89, %rd72, %rd89;
$L__BB0_23:
	.pragma "nounroll";
	ld.global.nc.v4.f32 	{%f178, %f179, %f180, %f181}, [%rd84];
	mul.f32 	%f182, %f178, %f17;
	mul.f32 	%f183, %f179, %f17;
	mul.f32 	%f184, %f180, %f17;
	mul.f32 	%f185, %f181, %f17;
	st.global.v4.f32 	[%rd85], {%f182, %f183, %f184, %f185};
	add.s64 	%rd85, %rd85, 4096;
	add.s64 	%rd84, %rd84, 4096;
	add.s64 	%rd83, %rd83, 1;
	setp.ne.s64 	%p26, %rd83, 0;
	@%p26 bra 	$L__BB0_23;
$L__BB0_24:
	setp.lt.u64 	%p27, %rd24, 768;
	@%p27 bra 	$L__BB0_27;
	shl.b64 	%rd73, %rd4, 2;
	shl.b64 	%rd74, %rd89, 4;
	add.s64 	%rd75, %rd73, %rd74;
	add.s64 	%rd76, %rd75, 8192;
	add.s64 	%rd88, %rd2, %rd76;
	add.s64 	%rd87, %rd3, %rd76;
$L__BB0_26:
	ld.global.nc.v4.f32 	{%f186, %f187, %f188, %f189}, [%rd88+-8192];
	mul.f32 	%f190, %f186, %f17;
	mul.f32 	%f191, %f187, %f17;
	mul.f32 	%f192, %f188, %f17;
	mul.f32 	%f193, %f189, %f17;
	st.global.v4.f32 	[%rd87+-8192], {%f190, %f191, %f192, %f193};
	ld.global.nc.v4.f32 	{%f194, %f195, %f196, %f197}, [%rd88+-4096];
	mul.f32 	%f198, %f194, %f17;
	mul.f32 	%f199, %f195, %f17;
	mul.f32 	%f200, %f196, %f17;
	mul.f32 	%f201, %f197, %f17;
	st.global.v4.f32 	[%rd87+-4096], {%f198, %f199, %f200, %f201};
	ld.global.nc.v4.f32 	{%f202, %f203, %f204, %f205}, [%rd88];
	mul.f32 	%f206, %f202, %f17;
	mul.f32 	%f207, %f203, %f17;
	mul.f32 	%f208, %f204, %f17;
	mul.f32 	%f209, %f205, %f17;
	st.global.v4.f32 	[%rd87], {%f206, %f207, %f208, %f209};
	ld.global.nc.v4.f32 	{%f210, %f211, %f212, %f213}, [%rd88+4096];
	mul.f32 	%f214, %f210, %f17;
	mul.f32 	%f215, %f211, %f17;
	mul.f32 	%f216, %f212, %f17;
	mul.f32 	%f217, %f213, %f17;
	st.global.v4.f32 	[%rd87+4096], {%f214, %f215, %f216, %f217};
	add.s64 	%rd89, %rd89, 1024;
	add.s64 	%rd88, %rd88, 16384;
	add.s64 	%rd87, %rd87, 16384;
	setp.lt.u64 	%p28, %rd89, %rd5;
	@%p28 bra 	$L__BB0_26;
$L__BB0_27:
	ret;

}


// ===== COMPILED SASS (sm_100) =====

	.target	sm_100

	.elftype	@"ET_EXEC"


//--------------------- .note.nv.tkinfo           --------------------------
	.section	.note.nv.tkinfo,"",@"SHT_NOTE"
	.sectionflags	@"SHF_NOTE_NV_TKINFO"
	.tkinfo
        /*0018*/ 	.word	0x00000002
        /*0030*/ 	.string	""
        /*0030*/ 	.string	"ptxas"
        /*0030*/ 	.string	"Cuda compilation tools, release 13.0, V13.0.88"
        /*0030*/ 	.string	"Build cuda_13.0.r13.0/compiler.36424714_0"
        /*0030*/ 	.string	"-arch sm_100 -m 64 "



//--------------------- .note.nv.cuinfo           --------------------------
	.section	.note.nv.cuinfo,"",@"SHT_NOTE"
	.sectionflags	@"SHF_NOTE_NV_CUINFO"
        /*0018*/ 	.short	0x0002
        /*001a*/ 	.short	0x0064
        /*001c*/ 	.short	0x0082
	.zero		2


//--------------------- .nv.info                  --------------------------
	.section	.nv.info,"",@"SHT_CUDA_INFO"
	.align	4


	//----- nvinfo : EIATTR_REGCOUNT
	.align		4
        /*0000*/ 	.byte	0x04, 0x2f
        /*0002*/ 	.short	(.L_1 - .L_0)
	.align		4
.L_0:
        /*0004*/ 	.word	index@(_Z8RMS_NormPKfPfmm)
        /*0008*/ 	.word	0x00000026


	//----- nvinfo : EIATTR_FRAME_SIZE
	.align		4
.L_1:
        /*000c*/ 	.byte	0x04, 0x11
        /*000e*/ 	.short	(.L_3 - .L_2)
	.align		4
.L_2:
        /*0010*/ 	.word	index@($__internal_0_$__cuda_sm3x_div_rn_noftz_f32_slowpath)
        /*0014*/ 	.word	0x00000000


	//----- nvinfo : EIATTR_FRAME_SIZE
	.align		4
.L_3:
        /*0018*/ 	.byte	0x04, 0x11
        /*001a*/ 	.short	(.L_5 - .L_4)
	.align		4
.L_4:
        /*001c*/ 	.word	index@(_Z8RMS_NormPKfPfmm)
        /*0020*/ 	.word	0x00000000


	//----- nvinfo : EIATTR_MIN_STACK_SIZE
	.align		4
.L_5:
        /*0024*/ 	.byte	0x04, 0x12
        /*0026*/ 	.short	(.L_7 - .L_6)
	.align		4
.L_6:
        /*0028*/ 	.word	index@(_Z8RMS_NormPKfPfmm)
        /*002c*/ 	.word	0x00000000
.L_7:


//--------------------- .nv.compat                --------------------------
	.section	.nv.compat,"",@"SHT_CUDA_COMPAT_INFO"
	.align	4
        /*0000*/ 	.byte	0x02, 0x09, 0x00, 0x00, 0x02, 0x02, 0x01, 0x00, 0x02, 0x05, 0x05, 0x00, 0x03, 0x07, 0x01, 0x01
        /*0010*/ 	.byte	0x02, 0x03, 0x00, 0x00, 0x02, 0x06, 0x01, 0x00, 0x04, 0x0b, 0x08, 0x00, 0x01, 0x00, 0x00, 0x00
        /*0020*/ 	.byte	0x00, 0x00, 0x00, 0x00


//--------------------- .nv.info._Z8RMS_NormPKfPfmm --------------------------
	.section	.nv.info._Z8RMS_NormPKfPfmm,"",@"SHT_CUDA_INFO"
	.sectionflags	@""
	.align	4


	//----- nvinfo : EIATTR_CUDA_API_VERSION
	.align		4
        /*0000*/ 	.byte	0x04, 0x37
        /*0002*/ 	.short	(.L_9 - .L_8)
.L_8:
        /*0004*/ 	.word	0x00000082


	//----- nvinfo : EIATTR_KPARAM_INFO
	.align		4
.L_9:
        /*0008*/ 	.byte	0x04, 0x17
        /*000a*/ 	.short	(.L_11 - .L_10)
.L_10:
        /*000c*/ 	.word	0x00000000
        /*0010*/ 	.short	0x0003
        /*0012*/ 	.short	0x0018
        /*0014*/ 	.byte	0x00, 0xf0, 0x21, 0x00


	//----- nvinfo : EIATTR_KPARAM_INFO
	.align		4
.L_11:
        /*0018*/ 	.byte	0x04, 0x17
        /*001a*/ 	.short	(.L_13 - .L_12)
.L_12:
        /*001c*/ 	.word	0x00000000
        /*0020*/ 	.short	0x0002
        /*0022*/ 	.short	0x0010
        /*0024*/ 	.byte	0x00, 0xf0, 0x21, 0x00


	//----- nvinfo : EIATTR_KPARAM_INFO
	.align		4
.L_13:
        /*0028*/ 	.byte	0x04, 0x17
        /*002a*/ 	.short	(.L_15 - .L_14)
.L_14:
        /*002c*/ 	.word	0x00000000
        /*0030*/ 	.short	0x0001
        /*0032*/ 	.short	0x0008
        /*0034*/ 	.byte	0x00, 0xf5, 0x21, 0x00


	//----- nvinfo : EIATTR_KPARAM_INFO
	.align		4
.L_15:
        /*0038*/ 	.byte	0x04, 0x17
        /*003a*/ 	.short	(.L_17 - .L_16)
.L_16:
        /*003c*/ 	.word	0x00000000
        /*0040*/ 	.short	0x0000
        /*0042*/ 	.short	0x0000
        /*0044*/ 	.byte	0x00, 0xf5, 0x21, 0x00


	//----- nvinfo : EIATTR_SPARSE_MMA_MASK
	.align		4
.L_17:
        /*0048*/ 	.byte	0x03, 0x50
        /*004a*/ 	.short	0x0000


	//----- nvinfo : EIATTR_MAXREG_COUNT
	.align		4
        /*004c*/ 	.byte	0x03, 0x1b
        /*004e*/ 	.short	0x00ff


	//----- nvinfo : EIATTR_NUM_BARRIERS
	.align		4
        /*0050*/ 	.byte	0x02, 0x4c
        /*0052*/ 	.byte	0x01
	.zero		1


	//----- nvinfo : EIATTR_MERCURY_ISA_VERSION
	.align		4
        /*0054*/ 	.byte	0x03, 0x5f
        /*0056*/ 	.short	0x0101


	//----- nvinfo : EIATTR_COOP_GROUP_MASK_REGIDS
	.align		4
        /*0058*/ 	.byte	0x04, 0x29
        /*005a*/ 	.short	(.L_19 - .L_18)


	//   ....[0]....
.L_18:
        /*005c*/ 	.word	0xffffffff


	//   ....[1]....
        /*0060*/ 	.word	0xffffffff


	//   ....[2]....
        /*0064*/ 	.word	0xffffffff


	//   ....[3]....
        /*0068*/ 	.word	0xffffffff


	//   ....[4]....
        /*006c*/ 	.word	0xffffffff


	//   ....[5]....
        /*0070*/ 	.word	0xffffffff


	//   ....[6]....
        /*0074*/ 	.word	0xffffffff


	//   ....[7]....
        /*0078*/ 	.word	0xffffffff


	//   ....[8]....
        /*007c*/ 	.word	0xffffffff


	//   ....[9]....
        /*0080*/ 	.word	0xffffffff


	//   ....[10]....
        /*0084*/ 	.word	0x0500000a


	//   ....[11]....
        /*0088*/ 	.word	0x0500000a


	//   ....[12]....
        /*008c*/ 	.word	0x0500000a


	//   ....[13]....
        /*0090*/ 	.word	0x0500000a


	//   ....[14]....
        /*0094*/ 	.word	0x0500000a


	//----- nvinfo : EIATTR_COOP_GROUP_INSTR_OFFSETS
	.align		4
.L_19:
        /*0098*/ 	.byte	0x04, 0x28
        /*009a*/ 	.short	(.L_21 - .L_20)


	//   ....[0]....
.L_20:
        /*009c*/ 	.word	0x00000b10


	//   ....[1]....
        /*00a0*/ 	.word	0x00000b80


	//   ....[2]....
        /*00a4*/ 	.word	0x00000bc0


	//   ....[3]....
        /*00a8*/ 	.word	0x00000c10


	//   ....[4]....
        /*00ac*/ 	.word	0x00000c40


	//   ....[5]....
        /*00b0*/ 	.word	0x00000cd0


	//   ....[6]....
        /*00b4*/ 	.word	0x00000cf0


	//   ....[7]....
        /*00b8*/ 	.word	0x00000d10


	//   ....[8]....
        /*00bc*/ 	.word	0x00000d30


	//   ....[9]....
        /*00c0*/ 	.word	0x00000d50


	//   ....[10]....
        /*00c4*/ 	.word	0x00002370


	//   ....[11]....
        /*00c8*/ 	.word	0x000023e0


	//   ....[12]....
        /*00cc*/ 	.word	0x00002450


	//   ....[13]....
        /*00d0*/ 	.word	0x000024c0


	//   ....[14]....
        /*00d4*/ 	.word	0x00002530


	//----- nvinfo : EIATTR_VRC_CTA_INIT_COUNT
	.align		4
.L_21:
        /*00d8*/ 	.byte	0x02, 0x4a
	.zero		1
	.zero		1


	//----- nvinfo : EIATTR_EXIT_INSTR_OFFSETS
	.align		4
        /*00dc*/ 	.byte	0x04, 0x1c
        /*00de*/ 	.short	(.L_23 - .L_22)


	//   ....[0]....
.L_22:
        /*00e0*/ 	.word	0x00000050


	//   ....[1]....
        /*00e4*/ 	.word	0x00000f50


	//   ....[2]....
        /*00e8*/ 	.word	0x000012b0


	//   ....[3]....
        /*00ec*/ 	.word	0x00002190


	//   ....[4]....
        /*00f0*/ 	.word	0x00002320


	//----- nvinfo : EIATTR_CRS_STACK_SIZE
	.align		4
.L_23:
        /*00f4*/ 	.byte	0x04, 0x1e
        /*00f6*/ 	.short	(.L_25 - .L_24)
.L_24:
        /*00f8*/ 	.word	0x00000000


	//----- nvinfo : EIATTR_CBANK_PARAM_SIZE
	.align		4
.L_25:
        /*00fc*/ 	.byte	0x03, 0x19
        /*00fe*/ 	.short	0x0020


	//----- nvinfo : EIATTR_PARAM_CBANK
	.align		4
        /*0100*/ 	.byte	0x04, 0x0a
        /*0102*/ 	.short	(.L_27 - .L_26)
	.align		4
.L_26:
        /*0104*/ 	.word	index@(.nv.constant0._Z8RMS_NormPKfPfmm)
        /*0108*/ 	.short	0x0380
        /*010a*/ 	.short	0x0020


	//----- nvinfo : EIATTR_SW_WAR
	.align		4
.L_27:
        /*010c*/ 	.byte	0x04, 0x36
        /*010e*/ 	.short	(.L_29 - .L_28)
.L_28:
        /*0110*/ 	.word	0x00000008
.L_29:


//--------------------- .nv.callgraph             --------------------------
	.section	.nv.callgraph,"",@"SHT_CUDA_CALLGRAPH"
	.align	4
	.sectionentsize	8
	.align		4
        /*0000*/ 	.word	0x00000000
	.align		4
        /*0004*/ 	.word	0xffffffff
	.align		4
        /*0008*/ 	.word	0x00000000
	.align		4
        /*000c*/ 	.word	0xfffffffe
	.align		4
        /*0010*/ 	.word	0x00000000
	.align		4
        /*0014*/ 	.word	0xfffffffd
	.align		4
        /*0018*/ 	.word	0x00000000
	.align		4
        /*001c*/ 	.word	0xfffffffc


//--------------------- .text._Z8RMS_NormPKfPfmm  --------------------------
	.section	.text._Z8RMS_NormPKfPfmm,"ax",@progbits
	.align	128
        .global         _Z8RMS_NormPKfPfmm
        .type           _Z8RMS_NormPKfPfmm,@function
        .size           _Z8RMS_NormPKfPfmm,(.L_x_39 - _Z8RMS_NormPKfPfmm)
        .other          _Z8RMS_NormPKfPfmm,@"STO_CUDA_ENTRY STV_DEFAULT"
_Z8RMS_NormPKfPfmm:
.text._Z8RMS_NormPKfPfmm:
[----:B------:R-:W-:Y:S08]  /*0000*/  LDC R1, c[0x0][0x37c] ;  /* 0x0000df00ff017b82 */ /* 0x000ff00000000800 */
[----:B------:R-:W0:Y:S08]  /*0010*/  S2UR UR4, SR_CTAID.X ;  /* 0x00000000000479c3 */ /* 0x000e300000002500 */
[----:B------:R-:W0:Y:S02]  /*0020*/  LDC.64 R2, c[0x0][0x390] ;  /* 0x0000e400ff027b82 */ /* 0x000e240000000a00 */
[----:B0-----:R-:W-:-:S04]  /*0030*/  ISETP.LE.U32.AND P0, PT, R2, UR4, PT ;  /* 0x0000000402007c0c */ /* 0x001fc8000bf03070 */
[----:B------:R-:W-:-:S13]  /*0040*/  ISETP.GE.U32.AND.EX P0, PT, RZ, R3, PT, P0 ;  /* 0x00000003ff00720c */ /* 0x000fda0003f06100 */
[----:B------:R-:W-:Y:S05]  /*0050*/  @P0 EXIT ;  /* 0x000000000000094d */ /* 0x000fea0003800000 */
[----:B------:R-:W0:Y:S01]  /*0060*/  S2R R21, SR_TID.X ;  /* 0x0000000000157919 */ /* 0x000e220000002100 */
[----:B------:R-:W1:Y:S01]  /*0070*/  LDC.64 R4, c[0x0][0x398] ;  /* 0x0000e600ff047b82 */ /* 0x000e620000000a00 */
[----:B------:R-:W2:Y:S01]  /*0080*/  LDCU.64 UR6, c[0x0][0x358] ;  /* 0x00006b00ff0677ac */ /* 0x000ea20008000a00 */
[----:B------:R-:W-:Y:S01]  /*0090*/  BSSY.RECONVERGENT B0, `(.L_x_0) ;  /* 0x00000a7000007945 */ /* 0x000fe20003800200 */
[----:B------:R-:W-:Y:S01]  /*00a0*/  HFMA2 R3, -RZ, RZ, 0, 0 ;  /* 0x00000000ff037431 */ /* 0x000fe200000001ff */
[----:B------:R-:W-:Y:S02]  /*00b0*/  MOV R25, RZ ;  /* 0x000000ff00197202 */ /* 0x000fe40000000f00 */
[C-C-:B-1----:R-:W-:Y:S01]  /*00c0*/  SHF.R.U64 R0, R4.reuse, 0x2, R5.reuse ;  /* 0x0000000204007819 */ /* 0x142fe20000001205 */
[----:B------:R-:W-:Y:S01]  /*00d0*/  IMAD.WIDE.U32 R26, R4, UR4, RZ ;  /* 0x00000004041a7c25 */ /* 0x000fe2000f8e00ff */
[----:B------:R-:W-:-:S03]  /*00e0*/  SHF.R.U32.HI R2, RZ, 0x2, R5 ;  /* 0x00000002ff027819 */ /* 0x000fc60000011605 */
[----:B------:R-:W-:Y:S01]  /*00f0*/  IMAD R20, R5, UR4, R27 ;  /* 0x0000000405147c24 */ /* 0x000fe2000f8e021b */
[-C--:B0-----:R-:W-:Y:S02]  /*0100*/  ISETP.GT.U32.AND P0, PT, R0, R21.reuse, PT ;  /* 0x000000150000720c */ /* 0x081fe40003f04070 */
[----:B------:R-:W-:Y:S02]  /*0110*/  MOV R28, R21 ;  /* 0x00000015001c7202 */ /* 0x000fe40000000f00 */
[----:B------:R-:W-:-:S13]  /*0120*/  ISETP.GT.U32.AND.EX P0, PT, R2, RZ, PT, P0 ;  /* 0x000000ff0200720c */ /* 0x000fda0003f04100 */
[----:B--2---:R-:W-:Y:S05]  /*0130*/  @!P0 BRA `(.L_x_1) ;  /* 0x0000000800708947 */ /* 0x004fea0003800000 */
[----:B------:R-:W-:Y:S01]  /*0140*/  LOP3.LUT R5, RZ, R28, RZ, 0x33, !PT ;  /* 0x0000001cff057212 */ /* 0x000fe200078e33ff */
[----:B------:R-:W-:Y:S01]  /*0150*/  BSSY.RECONVERGENT B1, `(.L_x_2) ;  /* 0x0000056000017945 */ /* 0x000fe20003800200 */
[----:B------:R-:W-:Y:S02]  /*0160*/  LOP3.LUT R7, RZ, R3, RZ, 0x33, !PT ;  /* 0x00000003ff077212 */ /* 0x000fe400078e33ff */
[----:B------:R-:W-:Y:S02]  /*0170*/  IADD3 R24, P0, PT, R5, R0, RZ ;  /* 0x0000000005187210 */ /* 0x000fe40007f1e0ff */
[----:B------:R-:W-:Y:S02]  /*0180*/  MOV R25, RZ ;  /* 0x000000ff00197202 */ /* 0x000fe40000000f00 */
[----:B------:R-:W-:Y:S02]  /*0190*/  IADD3.X R5, PT, PT, R7, R2, RZ, P0, !PT ;  /* 0x0000000207057210 */ /* 0x000fe400007fe4ff */
[----:B------:R-:W-:-:S02]  /*01a0*/  ISETP.GE.U32.AND P1, PT, R24, 0x700, PT ;  /* 0x000007001800780c */ /* 0x000fc40003f26070 */
[----:B------:R-:W-:Y:S02]  /*01b0*/  SHF.R.U64 R17, R24, 0x8, R5 ;  /* 0x0000000818117819 */ /* 0x000fe40000001205 */
[----:B------:R-:W-:Y:S02]  /*01c0*/  ISETP.GE.U32.AND.EX P1, PT, R5, RZ, PT, P1 ;  /* 0x000000ff0500720c */ /* 0x000fe40003f26110 */
[----:B------:R-:W-:Y:S02]  /*01d0*/  IADD3 R17, P2, PT, R17, 0x1, RZ ;  /* 0x0000000111117810 */ /* 0x000fe40007f5e0ff */
[----:B------:R-:W-:Y:S02]  /*01e0*/  MOV R23, R28 ;  /* 0x0000001c00177202 */ /* 0x000fe40000000f00 */
[----:B------:R-:W-:Y:S02]  /*01f0*/  LOP3.LUT R16, R17, 0x7, RZ, 0xc0, !PT ;  /* 0x0000000711107812 */ /* 0x000fe400078ec0ff */
[----:B------:R-:W-:-:S02]  /*0200*/  MOV R22, R3 ;  /* 0x0000000300167202 */ /* 0x000fc40000000f00 */
[----:B------:R-:W-:Y:S02]  /*0210*/  ISETP.NE.U32.AND P0, PT, R16, RZ, PT ;  /* 0x000000ff1000720c */ /* 0x000fe40003f05070 */
[----:B------:R-:W-:Y:S02]  /*0220*/  LEA.HI.X R18, R5, RZ, RZ, 0x18, P2 ;  /* 0x000000ff05127211 */ /* 0x000fe400010fc4ff */
[----:B------:R-:W-:Y:S01]  /*0230*/  ISETP.NE.AND.EX P0, PT, RZ, RZ, PT, P0 ;  /* 0x000000ffff00720c */ /* 0x000fe20003f05300 */
[----:B------:R-:W-:-:S12]  /*0240*/  @!P1 BRA `(.L_x_3) ;  /* 0x0000000400189947 */ /* 0x000fd80003800000 */
[----:B------:R-:W0:Y:S01]  /*0250*/  LDCU.64 UR4, c[0x0][0x380] ;  /* 0x00007000ff0477ac */ /* 0x000e220008000a00 */
[C---:B------:R-:W-:Y:S01]  /*0260*/  SHF.L.U32 R5, R28.reuse, 0x4, RZ ;  /* 0x000000041c057819 */ /* 0x040fe200000006ff */
[----:B------:R-:W-:Y:S01]  /*0270*/  HFMA2 R25, -RZ, RZ, 0, 0 ;  /* 0x00000000ff197431 */ /* 0x000fe200000001ff */
[----:B------:R-:W-:Y:S02]  /*0280*/  SHF.L.U64.HI R31, R28, 0x4, R3 ;  /* 0x000000041c1f7819 */ /* 0x000fe40000010203 */
[----:B------:R-:W-:Y:S02]  /*0290*/  LEA R30, P1, R26, R5, 0x2 ;  /* 0x000000051a1e7211 */ /* 0x000fe400078210ff */
[----:B------:R-:W-:Y:S02]  /*02a0*/  LOP3.LUT R18, R18, 0x1ffffff, RZ, 0xc0, !PT ;  /* 0x01ffffff12127812 */ /* 0x000fe400078ec0ff */
[----:B------:R-:W-:Y:S02]  /*02b0*/  LEA.HI.X R31, R26, R31, R20, 0x2, P1 ;  /* 0x0000001f1a1f7211 */ /* 0x000fe400008f1414 */
[----:B------:R-:W-:-:S02]  /*02c0*/  LOP3.LUT R19, R17, 0xfffffff8, RZ, 0xc0, !PT ;  /* 0xfffffff811137812 */ /* 0x000fc400078ec0ff */
[----:B------:R-:W-:Y:S02]  /*02d0*/  MOV R23, R28 ;  /* 0x0000001c00177202 */ /* 0x000fe40000000f00 */
[----:B------:R-:W-:Y:S02]  /*02e0*/  MOV R22, R3 ;  /* 0x0000000300167202 */ /* 0x000fe40000000f00 */
[----:B0-----:R-:W-:-:S04]  /*02f0*/  IADD3 R30, P2, PT, R30, UR4, RZ ;  /* 0x000000041e1e7c10 */ /* 0x001fc8000ff5e0ff */
[----:B------:R-:W-:-:S04]  /*0300*/  IADD3 R30, P1, PT, R30, 0x4000, RZ ;  /* 0x000040001e1e7810 */ /* 0x000fc80007f3e0ff */
[----:B------:R-:W-:-:S09]  /*0310*/  IADD3.X R31, PT, PT, RZ, UR5, R31, P1, P2 ;  /* 0x00000005ff1f7c10 */ /* 0x000fd20008fe441f */
.L_x_4:
[----:B------:R-:W2:Y:S04]  /*0320*/  LDG.E.128.CONSTANT R4, desc[UR6][R30.64+-0x4000] ;  /* 0xffc000061e047981 */ /* 0x000ea8000c1e9d00 */
[----:B------:R-:W3:Y:S04]  /*0330*/  LDG.E.128.CONSTANT R12, desc[UR6][R30.64+-0x2000] ;  /* 0xffe000061e0c7981 */ /* 0x000ee8000c1e9d00 */
[----:B------:R-:W4:Y:S01]  /*0340*/  LDG.E.128.CONSTANT R8, desc[UR6][R30.64+-0x3000] ;  /* 0xffd000061e087981 */ /* 0x000f22000c1e9d00 */
[----:B--2---:R-:W-:-:S04]  /*0350*/  FMUL R5, R5, R5 ;  /* 0x0000000505057220 */ /* 0x004fc80000400000 */
[----:B------:R-:W-:-:S04]  /*0360*/  FFMA R5, R4, R4, R5 ;  /* 0x0000000404057223 */ /* 0x000fc80000000005 */
[----:B------:R-:W-:Y:S01]  /*0370*/  FFMA R6, R6, R6, R5 ;  /* 0x0000000606067223 */ /* 0x000fe20000000005 */
[----:B---3--:R-:W-:Y:S01]  /*0380*/  FMUL R13, R13, R13 ;  /* 0x0000000d0d0d7220 */ /* 0x008fe20000400000 */
[----:B----4-:R-:W-:Y:S02]  /*0390*/  FMUL R9, R9, R9 ;  /* 0x0000000909097220 */ /* 0x010fe40000400000 */
[----:B------:R-:W-:Y:S01]  /*03a0*/  FFMA R6, R7, R7, R6 ;  /* 0x0000000707067223 */ /* 0x000fe20000000006 */
[----:B------:R-:W-:Y:S01]  /*03b0*/  FFMA R13, R12, R12, R13 ;  /* 0x0000000c0c0d7223 */ /* 0x000fe2000000000d */
[----:B------:R-:W-:Y:S02]  /*03c0*/  FFMA R8, R8, R8, R9 ;  /* 0x0000000808087223 */ /* 0x000fe40000000009 */
[----:B------:R-:W-:Y:S02]  /*03d0*/  FADD R25, R6, R25 ;  /* 0x0000001906197221 */ /* 0x000fe40000000000 */
[----:B------:R-:W2:Y:S01]  /*03e0*/  LDG.E.128.CONSTANT R4, desc[UR6][R30.64+-0x1000] ;  /* 0xfff000061e047981 */ /* 0x000ea2000c1e9d00 */
[----:B------:R-:W-:Y:S01]  /*03f0*/  FFMA R14, R14, R14, R13 ;  /* 0x0000000e0e0e7223 */ /* 0x000fe2000000000d */
[----:B------:R-:W-:-:S03]  /*0400*/  FFMA R8, R10, R10, R8 ;  /* 0x0000000a0a087223 */ /* 0x000fc60000000008 */
[----:B------:R-:W-:Y:S01]  /*0410*/  FFMA R9, R15, R15, R14 ;  /* 0x0000000f0f097223 */ /* 0x000fe2000000000e */
[----:B------:R-:W-:Y:S01]  /*0420*/  FFMA R8, R11, R11, R8 ;  /* 0x0000000b0b087223 */ /* 0x000fe20000000008 */
[----:B------:R-:W3:Y:S01]  /*0430*/  LDG.E.128.CONSTANT R12, desc[UR6][R30.64] ;  /* 0x000000061e0c7981 */ /* 0x000ee2000c1e9d00 */
[----:B--2---:R-:W-:-:S04]  /*0440*/  FMUL R5, R5, R5 ;  /* 0x0000000505057220 */ /* 0x004fc80000400000 */
[----:B------:R-:W-:Y:S01]  /*0450*/  FFMA R5, R4, R4, R5 ;  /* 0x0000000404057223 */ /* 0x000fe20000000005 */
[----:B------:R-:W-:-:S04]  /*0460*/  FADD R4, R25, R8 ;  /* 0x0000000819047221 */ /* 0x000fc80000000000 */
[----:B------:R-:W-:Y:S02]  /*0470*/  FADD R4, R4, R9 ;  /* 0x0000000904047221 */ /* 0x000fe40000000000 */
[----:B------:R-:W2:Y:S01]  /*0480*/  LDG.E.128.CONSTANT R8, desc[UR6][R30.64+0x1000] ;  /* 0x001000061e087981 */ /* 0x000ea2000c1e9d00 */
[----:B---3--:R-:W-:Y:S01]  /*0490*/  FMUL R13, R13, R13 ;  /* 0x0000000d0d0d7220 */ /* 0x008fe20000400000 */
[----:B------:R-:W-:-:S03]  /*04a0*/  FFMA R6, R6, R6, R5 ;  /* 0x0000000606067223 */ /* 0x000fc60000000005 */
[----:B------:R-:W-:Y:S01]  /*04b0*/  FFMA R13, R12, R12, R13 ;  /* 0x0000000c0c0d7223 */ /* 0x000fe2000000000d */
[----:B------:R-:W-:-:S03]  /*04c0*/  FFMA R7, R7, R7, R6 ;  /* 0x0000000707077223 */ /* 0x000fc60000000006 */
[----:B------:R-:W-:-:S04]  /*04d0*/  FFMA R14, R14, R14, R13 ;  /* 0x0000000e0e0e7223 */ /* 0x000fc8000000000d */
[----:B------:R-:W-:Y:S01]  /*04e0*/  FFMA R15, R15, R15, R14 ;  /* 0x0000000f0f0f7223 */ /* 0x000fe2000000000e */
[----:B--2---:R-:W-:-:S04]  /*04f0*/  FMUL R9, R9, R9 ;  /* 0x0000000909097220 */ /* 0x004fc80000400000 */
[----:B------:R-:W-:Y:S01]  /*0500*/  FFMA R9, R8, R8, R9 ;  /* 0x0000000808097223 */ /* 0x000fe20000000009 */
[----:B------:R-:W-:Y:S02]  /*0510*/  FADD R8, R4, R7 ;  /* 0x0000000704087221 */ /* 0x000fe40000000000 */
[----:B------:R-:W2:Y:S02]  /*0520*/  LDG.E.128.CONSTANT R4, desc[UR6][R30.64+0x2000] ;  /* 0x002000061e047981 */ /* 0x000ea4000c1e9d00 */
[----:B------:R-:W-:Y:S02]  /*0530*/  FADD R8, R8, R15 ;  /* 0x0000000f08087221 */ /* 0x000fe40000000000 */
[----:B------:R0:W3:Y:S01]  /*0540*/  LDG.E.128.CONSTANT R12, desc[UR6][R30.64+0x3000] ;  /* 0x003000061e0c7981 */ /* 0x0000e2000c1e9d00 */
[----:B------:R-:W-:-:S04]  /*0550*/  IADD3 R19, P1, PT, R19, -0x8, RZ ;  /* 0xfffffff813137810 */ /* 0x000fc80007f3e0ff */
[----:B------:R-:W-:Y:S02]  /*0560*/  IADD3.X R18, PT, PT, R18, -0x1, RZ, P1, !PT ;  /* 0xffffffff12127810 */ /* 0x000fe40000ffe4ff */
[----:B------:R-:W-:Y:S01]  /*0570*/  ISETP.NE.U32.AND P1, PT, R19, RZ, PT ;  /* 0x000000ff1300720c */ /* 0x000fe20003f25070 */
[----:B------:R-:W-:-:S03]  /*0580*/  FFMA R10, R10, R10, R9 ;  /* 0x0000000a0a0a7223 */ /* 0x000fc60000000009 */
[----:B------:R-:W-:Y:S01]  /*0590*/  ISETP.NE.AND.EX P1, PT, R18, RZ, PT, P1 ;  /* 0x000000ff1200720c */ /* 0x000fe20003f25310 */
[----:B------:R-:W-:-:S04]  /*05a0*/  FFMA R11, R11, R11, R10 ;  /* 0x0000000b0b0b7223 */ /* 0x000fc8000000000a */
[----:B------:R-:W-:Y:S01]  /*05b0*/  FADD R8, R8, R11 ;  /* 0x0000000b08087221 */ /* 0x000fe20000000000 */
[----:B------:R-:W-:Y:S02]  /*05c0*/  IADD3 R23, P2, PT, R23, 0x800, RZ ;  /* 0x0000080017177810 */ /* 0x000fe40007f5e0ff */
[----:B0-----:R-:W-:Y:S02]  /*05d0*/  IADD3 R30, P3, PT, R30, 0x8000, RZ ;  /* 0x000080001e1e7810 */ /* 0x001fe40007f7e0ff */
[----:B------:R-:W-:Y:S02]  /*05e0*/  IADD3.X R22, PT, PT, RZ, R22, RZ, P2, !PT ;  /* 0x00000016ff167210 */ /* 0x000fe400017fe4ff */
[----:B------:R-:W-:Y:S01]  /*05f0*/  IADD3.X R31, PT, PT, RZ, R31, RZ, P3, !PT ;  /* 0x0000001fff1f7210 */ /* 0x000fe20001ffe4ff */
[----:B--2---:R-:W-:-:S04]  /*0600*/  FMUL R5, R5, R5 ;  /* 0x0000000505057220 */ /* 0x004fc80000400000 */
[----:B------:R-:W-:Y:S01]  /*0610*/  FFMA R5, R4, R4, R5 ;  /* 0x0000000404057223 */ /* 0x000fe20000000005 */
[----:B---3--:R-:W-:-:S03]  /*0620*/  FMUL R13, R13, R13 ;  /* 0x0000000d0d0d7220 */ /* 0x008fc60000400000 */
[----:B------:R-:W-:Y:S01]  /*0630*/  FFMA R6, R6, R6, R5 ;  /* 0x0000000606067223 */ /* 0x000fe20000000005 */
[----:B------:R-:W-:-:S03]  /*0640*/  FFMA R13, R12, R12, R13 ;  /* 0x0000000c0c0d7223 */ /* 0x000fc6000000000d */
[----:B------:R-:W-:Y:S01]  /*0650*/  FFMA R7, R7, R7, R6 ;  /* 0x0000000707077223 */ /* 0x000fe20000000006 */
[----:B------:R-:W-:-:S03]  /*0660*/  FFMA R14, R14, R14, R13 ;  /* 0x0000000e0e0e7223 */ /* 0x000fc6000000000d */
[----:B------:R-:W-:Y:S01]  /*0670*/  FADD R7, R8, R7 ;  /* 0x0000000708077221 */ /* 0x000fe20000000000 */
[----:B------:R-:W-:-:S04]  /*0680*/  FFMA R14, R15, R15, R14 ;  /* 0x0000000f0f0e7223 */ /* 0x000fc8000000000e */
[----:B------:R-:W-:Y:S01]  /*0690*/  FADD R25, R7, R14 ;  /* 0x0000000e07197221 */ /* 0x000fe20000000000 */
[----:B------:R-:W-:Y:S06]  /*06a0*/  @P1 BRA `(.L_x_4) ;  /* 0xfffffffc001c1947 */ /* 0x000fec000383ffff */
.L_x_3:
[----:B------:R-:W-:Y:S05]  /*06b0*/  BSYNC.RECONVERGENT B1 ;  /* 0x0000000000017941 */ /* 0x000fea0003800200 */
.L_x_2:
[----:B------:R-:W-:Y:S05]  /*06c0*/  @!P0 BRA `(.L_x_1) ;  /* 0x00000004000c8947 */ /* 0x000fea0003800000 */
[----:B------:R-:W0:Y:S01]  /*06d0*/  LDCU.64 UR4, c[0x0][0x380] ;  /* 0x00007000ff0477ac */ /* 0x000e220008000a00 */
[----:B------:R-:W-:Y:S01]  /*06e0*/  ISETP.GE.U32.AND P0, PT, R16, 0x4, PT ;  /* 0x000000041000780c */ /* 0x000fe20003f06070 */
[----:B------:R-:W-:Y:S01]  /*06f0*/  BSSY.RECONVERGENT B1, `(.L_x_5) ;  /* 0x0000024000017945 */ /* 0x000fe20003800200 */
[----:B------:R-:W-:Y:S02]  /*0700*/  LOP3.LUT R30, R17, 0x3, RZ, 0xc0, !PT ;  /* 0x00000003111e7812 */ /* 0x000fe400078ec0ff */
[----:B------:R-:W-:Y:S02]  /*0710*/  ISETP.GE.U32.AND.EX P0, PT, RZ, RZ, PT, P0 ;  /* 0x000000ffff00720c */ /* 0x000fe40003f06100 */
[----:B------:R-:W-:-:S04]  /*0720*/  ISETP.NE.U32.AND P1, PT, R30, RZ, PT ;  /* 0x000000ff1e00720c */ /* 0x000fc80003f25070 */
[----:B------:R-:W-:Y:S02]  /*0730*/  ISETP.NE.AND.EX P1, PT, RZ, RZ, PT, P1 ;  /* 0x000000ffff00720c */ /* 0x000fe40003f25310 */
[----:B0-----:R-:W-:-:S04]  /*0740*/  LEA R31, P2, R26, UR4, 0x2 ;  /* 0x000000041a1f7c11 */ /* 0x001fc8000f8410ff */
[----:B------:R-:W-:Y:S01]  /*0750*/  LEA.HI.X R29, R26, UR5, R20, 0x2, P2 ;  /* 0x000000051a1d7c11 */ /* 0x000fe200090f1414 */
[----:B------:R-:W-:Y:S08]  /*0760*/  @!P0 BRA `(.L_x_6) ;  /* 0x0000000000708947 */ /* 0x000ff00003800000 */
[----:B------:R-:W-:-:S04]  /*0770*/  LEA R16, P0, R23, R31, 0x4 ;  /* 0x0000001f17107211 */ /* 0x000fc800078020ff */
[----:B------:R-:W-:-:S05]  /*0780*/  LEA.HI.X R17, R23, R29, R22, 0x4, P0 ;  /* 0x0000001d17117211 */ /* 0x000fca00000f2416 */
[----:B------:R-:W2:Y:S04]  /*0790*/  LDG.E.128.CONSTANT R4, desc[UR6][R16.64] ;  /* 0x0000000610047981 */ /* 0x000ea8000c1e9d00 */
[----:B------:R-:W3:Y:S04]  /*07a0*/  LDG.E.128.CONSTANT R8, desc[UR6][R16.64+0x1000] ;  /* 0x0010000610087981 */ /* 0x000ee8000c1e9d00 */
[----:B------:R-:W4:Y:S04]  /*07b0*/  LDG.E.128.CONSTANT R12, desc[UR6][R16.64+0x2000] ;  /* 0x00200006100c7981 */ /* 0x000f28000c1e9d00 */
[----:B------:R-:W5:Y:S01]  /*07c0*/  LDG.E.128.CONSTANT R16, desc[UR6][R16.64+0x3000] ;  /* 0x0030000610107981 */ /* 0x000f62000c1e9d00 */
[----:B------:R-:W-:-:S04]  /*07d0*/  IADD3 R23, P0, PT, R23, 0x400, RZ ;  /* 0x0000040017177810 */ /* 0x000fc80007f1e0ff */
[----:B------:R-:W-:Y:S01]  /*07e0*/  IADD3.X R22, PT, PT, RZ, R22, RZ, P0, !PT ;  /* 0x00000016ff167210 */ /* 0x000fe200007fe4ff */
[----:B--2---:R-:W-:-:S04]  /*07f0*/  FMUL R5, R5, R5 ;  /* 0x0000000505057220 */ /* 0x004fc80000400000 */
[----:B------:R-:W-:Y:S01]  /*0800*/  FFMA R5, R4, R4, R5 ;  /* 0x0000000404057223 */ /* 0x000fe20000000005 */
[----:B---3--:R-:W-:-:S03]  /*0810*/  FMUL R9, R9, R9 ;  /* 0x0000000909097220 */ /* 0x008fc60000400000 */
[----:B------:R-:W-:Y:S01]  /*0820*/  FFMA R6, R6, R6, R5 ;  /* 0x0000000606067223 */ /* 0x000fe20000000005 */
[----:B------:R-:W-:Y:S01]  /*0830*/  FFMA R9, R8, R8, R9 ;  /* 0x0000000808097223 */ /* 0x000fe20000000009 */
[----:B----4-:R-:W-:Y:S02]  /*0840*/  FMUL R13, R13, R13 ;  /* 0x0000000d0d0d7220 */ /* 0x010fe40000400000 */
[----:B------:R-:W-:Y:S01]  /*0850*/  FFMA R6, R7, R7, R6 ;  /* 0x0000000707067223 */ /* 0x000fe20000000006 */
[----:B------:R-:W-:Y:S01]  /*0860*/  FFMA R10, R10, R10, R9 ;  /* 0x0000000a0a0a7223 */ /* 0x000fe20000000009 */
[----:B------:R-:W-:Y:S01]  /*0870*/  FFMA R13, R12, R12, R13 ;  /* 0x0000000c0c0d7223 */ /* 0x000fe2000000000d */
[----:B-----5:R-:W-:Y:S01]  /*0880*/  FMUL R5, R17, R17 ;  /* 0x0000001111057220 */ /* 0x020fe20000400000 */
[----:B------:R-:W-:Y:S02]  /*0890*/  FADD R6, R25, R6 ;  /* 0x0000000619067221 */ /* 0x000fe40000000000 */
[----:B------:R-:W-:Y:S01]  /*08a0*/  FFMA R14, R14, R14, R13 ;  /* 0x0000000e0e0e7223 */ /* 0x000fe2000000000d */
[----:B------:R-:W-:Y:S01]  /*08b0*/  FFMA R11, R11, R11, R10 ;  /* 0x0000000b0b0b7223 */ /* 0x000fe2000000000a */
[----:B------:R-:W-:-:S02]  /*08c0*/  FFMA R5, R16, R16, R5 ;  /* 0x0000001010057223 */ /* 0x000fc40000000005 */
[----:B------:R-:W-:Y:S01]  /*08d0*/  FFMA R15, R15, R15, R14 ;  /* 0x0000000f0f0f7223 */ /* 0x000fe2000000000e */
[----:B------:R-:W-:Y:S01]  /*08e0*/  FADD R6, R6, R11 ;  /* 0x0000000b06067221 */ /* 0x000fe20000000000 */
[----:B------:R-:W-:-:S03]  /*08f0*/  FFMA R18, R18, R18, R5 ;  /* 0x0000001212127223 */ /* 0x000fc60000000005 */
[----:B------:R-:W-:Y:S01]  /*0900*/  FADD R6, R6, R15 ;  /* 0x0000000f06067221 */ /* 0x000fe20000000000 */
[----:B------:R-:W-:-:S04]  /*0910*/  FFMA R19, R19, R19, R18 ;  /* 0x0000001313137223 */ /* 0x000fc80000000012 */
[----:B------:R-:W-:-:S07]  /*0920*/  FADD R25, R6, R19 ;  /* 0x0000001306197221 */ /* 0x000fce0000000000 */
.L_x_6:
[----:B------:R-:W-:Y:S05]  /*0930*/  BSYNC.RECONVERGENT B1 ;  /* 0x0000000000017941 */ /* 0x000fea0003800200 */
.L_x_5:
[----:B------:R-:W-:Y:S05]  /*0940*/  @!P1 BRA `(.L_x_1) ;  /* 0x00000000006c9947 */ /* 0x000fea0003800000 */
[----:B------:R-:W-:Y:S02]  /*0950*/  ISETP.NE.U32.AND P0, PT, R30, 0x1, PT ;  /* 0x000000011e00780c */ /* 0x000fe40003f05070 */
[----:B------:R-:W-:Y:S02]  /*0960*/  LOP3.LUT P1, RZ, R24, 0x100, RZ, 0xc0, !PT ;  /* 0x0000010018ff7812 */ /* 0x000fe4000782c0ff */
[----:B------:R-:W-:-:S13]  /*0970*/  ISETP.NE.AND.EX P0, PT, RZ, RZ, PT, P0 ;  /* 0x000000ffff00720c */ /* 0x000fda0003f05300 */
[----:B------:R-:W-:-:S04]  /*0980*/  @P0 LEA R16, P2, R23, R31, 0x4 ;  /* 0x0000001f17100211 */ /* 0x000fc800078420ff */
[C---:B------:R-:W-:Y:S02]  /*0990*/  @P0 LEA.HI.X R17, R23.reuse, R29, R22, 0x4, P2 ;  /* 0x0000001d17110211 */ /* 0x040fe400010f2416 */
[----:B------:R-:W-:-:S03]  /*09a0*/  @P0 IADD3 R23, P2, PT, R23, 0x200, RZ ;  /* 0x0000020017170810 */ /* 0x000fc60007f5e0ff */
[----:B------:R-:W2:Y:S01]  /*09b0*/  @P0 LDG.E.128.CONSTANT R4, desc[UR6][R16.64] ;  /* 0x0000000610040981 */ /* 0x000ea2000c1e9d00 */
[C---:B------:R-:W-:Y:S02]  /*09c0*/  @!P1 LEA R12, P3, R23.reuse, R31, 0x4 ;  /* 0x0000001f170c9211 */ /* 0x040fe400078620ff */
[----:B------:R-:W-:Y:S01]  /*09d0*/  @P0 IADD3.X R22, PT, PT, RZ, R22, RZ, P2, !PT ;  /* 0x00000016ff160210 */ /* 0x000fe200017fe4ff */
[----:B------:R-:W3:Y:S03]  /*09e0*/  @P0 LDG.E.128.CONSTANT R8, desc[UR6][R16.64+0x1000] ;  /* 0x0010000610080981 */ /* 0x000ee6000c1e9d00 */
[----:B------:R-:W-:-:S06]  /*09f0*/  @!P1 LEA.HI.X R13, R23, R29, R22, 0x4, P3 ;  /* 0x0000001d170d9211 */ /* 0x000fcc00018f2416 */
[----:B------:R-:W4:Y:S01]  /*0a00*/  @!P1 LDG.E.128.CONSTANT R12, desc[UR6][R12.64] ;  /* 0x000000060c0c9981 */ /* 0x000f22000c1e9d00 */
[----:B--2---:R-:W-:-:S04]  /*0a10*/  @P0 FMUL R5, R5, R5 ;  /* 0x0000000505050220 */ /* 0x004fc80000400000 */
[----:B------:R-:W-:Y:S01]  /*0a20*/  @P0 FFMA R5, R4, R4, R5 ;  /* 0x0000000404050223 */ /* 0x000fe20000000005 */
[----:B---3--:R-:W-:-:S03]  /*0a30*/  @P0 FMUL R9, R9, R9 ;  /* 0x0000000909090220 */ /* 0x008fc60000400000 */
[----:B------:R-:W-:Y:S01]  /*0a40*/  @P0 FFMA R6, R6, R6, R5 ;  /* 0x0000000606060223 */ /* 0x000fe20000000005 */
[----:B------:R-:W-:Y:S01]  /*0a50*/  @P0 FFMA R9, R8, R8, R9 ;  /* 0x0000000808090223 */ /* 0x000fe20000000009 */
[----:B----4-:R-:W-:-:S03]  /*0a60*/  @!P1 FMUL R5, R13, R13 ;  /* 0x0000000d0d059220 */ /* 0x010fc60000400000 */
[----:B------:R-:W-:Y:S01]  /*0a70*/  @P0 FFMA R10, R10, R10, R9 ;  /* 0x0000000a0a0a0223 */ /* 0x000fe20000000009 */
[----:B------:R-:W-:Y:S01]  /*0a80*/  @P0 FFMA R6, R7, R7, R6 ;  /* 0x0000000707060223 */ /* 0x000fe20000000006 */
[----:B------:R-:W-:Y:S02]  /*0a90*/  @!P1 FFMA R5, R12, R12, R5 ;  /* 0x0000000c0c059223 */ /* 0x000fe40000000005 */
[----:B------:R-:W-:Y:S01]  /*0aa0*/  @P0 FFMA R11, R11, R11, R10 ;  /* 0x0000000b0b0b0223 */ /* 0x000fe2000000000a */
[----:B------:R-:W-:Y:S01]  /*0ab0*/  @P0 FADD R6, R25, R6 ;  /* 0x0000000619060221 */ /* 0x000fe20000000000 */
[----:B------:R-:W-:-:S03]  /*0ac0*/  @!P1 FFMA R14, R14, R14, R5 ;  /* 0x0000000e0e0e9223 */ /* 0x000fc60000000005 */
[----:B------:R-:W-:Y:S01]  /*0ad0*/  @P0 FADD R25, R6, R11 ;  /* 0x0000000b06190221 */ /* 0x000fe20000000000 */
[----:B------:R-:W-:-:S04]  /*0ae0*/  @!P1 FFMA R14, R15, R15, R14 ;  /* 0x0000000f0f0e9223 */ /* 0x000fc8000000000e */
[----:B------:R-:W-:-:S07]  /*0af0*/  @!P1 FADD R25, R25, R14 ;  /* 0x0000000e19199221 */ /* 0x000fce0000000000 */
.L_x_1:
[----:B------:R-:W-:Y:S05]  /*0b00*/  BSYNC.RECONVERGENT B0 ;  /* 0x0000000000007941 */ /* 0x000fea0003800200 */
.L_x_0:
[----:B------:R-:W0:Y:S01]  /*0b10*/  SHFL.DOWN PT, R4, R25, 0x10, 0x1f ;  /* 0x0a001f0019047f89 */ /* 0x000e2200000e0000 */
[C---:B------:R-:W-:Y:S02]  /*0b20*/  LOP3.LUT P0, RZ, R21.reuse, 0x1f, RZ, 0xc0, !PT ;  /* 0x0000001f15ff7812 */ /* 0x040fe4000780c0ff */
[----:B------:R-:W-:-:S11]  /*0b30*/  ISETP.GT.U32.AND P1, PT, R21, 0x7, PT ;  /* 0x000000071500780c */ /* 0x000fd60003f24070 */
[----:B------:R-:W1:Y:S02]  /*0b40*/  @!P0 S2R R9, SR_CgaCtaId ;  /* 0x0000000000098919 */ /* 0x000e640000008800 */
[----:B------:R-:W-:Y:S01]  /*0b50*/  @!P1 MOV R10, 0x400 ;  /* 0x00000400000a9802 */ /* 0x000fe20000000f00 */
[----:B------:R-:W2:Y:S01]  /*0b60*/  @!P1 S2R R11, SR_CgaCtaId ;  /* 0x00000000000b9919 */ /* 0x000ea20000008800 */
[----:B0-----:R-:W-:-:S05]  /*0b70*/  FADD R4, R4, R25 ;  /* 0x0000001904047221 */ /* 0x001fca0000000000 */
[----:B------:R-:W0:Y:S01]  /*0b80*/  SHFL.DOWN PT, R5, R4, 0x8, 0x1f ;  /* 0x09001f0004057f89 */ /* 0x000e2200000e0000 */
[----:B--2---:R-:W-:Y:S01]  /*0b90*/  @!P1 LEA R10, R11, R10, 0x18 ;  /* 0x0000000a0b0a9211 */ /* 0x004fe200078ec0ff */
[----:B0-----:R-:W-:Y:S01]  /*0ba0*/  FADD R5, R4, R5 ;  /* 0x0000000504057221 */ /* 0x001fe20000000000 */
[----:B------:R-:W-:-:S04]  /*0bb0*/  @!P0 MOV R4, 0x400 ;  /* 0x0000040000048802 */ /* 0x000fc80000000f00 */
[----:B------:R-:W0:Y:S01]  /*0bc0*/  SHFL.DOWN PT, R6, R5, 0x4, 0x1f ;  /* 0x08801f0005067f89 */ /* 0x000e2200000e0000 */
[----:B-1----:R-:W-:-:S04]  /*0bd0*/  @!P0 LEA R4, R9, R4, 0x18 ;  /* 0x0000000409048211 */ /* 0x002fc800078ec0ff */
[----:B------:R-:W-:Y:S01]  /*0be0*/  @!P0 LEA.HI R4, R21, R4, RZ, 0x1d ;  /* 0x0000000415048211 */ /* 0x000fe200078fe8ff */
[----:B0-----:R-:W-:Y:S01]  /*0bf0*/  FADD R6, R5, R6 ;  /* 0x0000000605067221 */ /* 0x001fe20000000000 */
[----:B------:R-:W-:-:S04]  /*0c00*/  IMAD.MOV.U32 R5, RZ, RZ, RZ ;  /* 0x000000ffff057224 */ /* 0x000fc800078e00ff */
[----:B------:R-:W0:Y:S02]  /*0c10*/  SHFL.DOWN PT, R7, R6, 0x2, 0x1f ;  /* 0x08401f0006077f89 */ /* 0x000e2400000e0000 */
[----:B0-----:R-:W-:Y:S01]  /*0c20*/  FADD R7, R6, R7 ;  /* 0x0000000706077221 */ /* 0x001fe20000000000 */
[----:B------:R-:W-:-:S04]  /*0c30*/  @!P1 LEA R6, R21, R10, 0x2 ;  /* 0x0000000a15069211 */ /* 0x000fc800078e10ff */
[----:B------:R-:W0:Y:S02]  /*0c40*/  SHFL.DOWN PT, R8, R7, 0x1, 0x1f ;  /* 0x08201f0007087f89 */ /* 0x000e2400000e0000 */
[----:B0-----:R-:W-:-:S05]  /*0c50*/  FADD R9, R7, R8 ;  /* 0x0000000807097221 */ /* 0x001fca0000000000 */
[----:B------:R0:W-:Y:S01]  /*0c60*/  @!P0 STS [R4], R9 ;  /* 0x0000000904008388 */ /* 0x0001e20000000800 */
[----:B------:R-:W-:Y:S01]  /*0c70*/  BAR.SYNC.DEFER_BLOCKING 0x0 ;  /* 0x0000000000007b1d */ /* 0x000fe20000010000 */
[----:B------:R-:W-:-:S05]  /*0c80*/  ISETP.GT.U32.AND P0, PT, R21, 0x1f, PT ;  /* 0x0000001f1500780c */ /* 0x000fca0003f04070 */
[----:B------:R0:W1:Y:S08]  /*0c90*/  @!P1 LDS R5, [R6] ;  /* 0x0000000006059984 */ /* 0x0000700000000800 */
[----:B0-----:R-:W-:Y:S05]  /*0ca0*/  @P0 BRA `(.L_x_7) ;  /* 0x0000000000980947 */ /* 0x001fea0003800000 */
[----:B------:R-:W-:-:S03]  /*0cb0*/  UMOV UR4, 0xffffffff ;  /* 0xffffffff00047882 */ /* 0x000fc60000000000 */
[----:B------:R-:W-:Y:S05]  /*0cc0*/  BRA.DIV UR4, `(.L_x_8) ;  /* 0x0000001604987947 */ /* 0x000fea000b800000 */
[----:B-1----:R-:W0:Y:S02]  /*0cd0*/  SHFL.DOWN PT, R4, R5, 0x10, 0x1f ;  /* 0x0a001f0005047f89 */ /* 0x002e2400000e0000 */
[----:B0-----:R-:W-:-:S05]  /*0ce0*/  FADD R4, R4, R5 ;  /* 0x0000000504047221 */ /* 0x001fca0000000000 */
[----:B------:R-:W0:Y:S02]  /*0cf0*/  SHFL.DOWN PT, R7, R4, 0x8, 0x1f ;  /* 0x09001f0004077f89 */ /* 0x000e2400000e0000 */
[----:B0-----:R-:W-:-:S05]  /*0d00*/  FADD R7, R4, R7 ;  /* 0x0000000704077221 */ /* 0x001fca0000000000 */
[----:B------:R-:W0:Y:S02]  /*0d10*/  SHFL.DOWN PT, R6, R7, 0x4, 0x1f ;  /* 0x08801f0007067f89 */ /* 0x000e2400000e0000 */
[----:B0-----:R-:W-:-:S05]  /*0d20*/  FADD R6, R7, R6 ;  /* 0x0000000607067221 */ /* 0x001fca0000000000 */
[----:B------:R-:W0:Y:S02]  /*0d30*/  SHFL.DOWN PT, R9, R6, 0x2, 0x1f ;  /* 0x08401f0006097f89 */ /* 0x000e2400000e0000 */
[----:B0-----:R-:W-:-:S05]  /*0d40*/  FADD R9, R6, R9 ;  /* 0x0000000906097221 */ /* 0x001fca0000000000 */
[----:B------:R0:W1:Y:S02]  /*0d50*/  SHFL.DOWN PT, R8, R9, 0x1, 0x1f ;  /* 0x08201f0009087f89 */ /* 0x00006400000e0000 */
.L_x_26:
[----:B------:R-:W-:Y:S01]  /*0d60*/  ISETP.NE.AND P0, PT, R21, RZ, PT ;  /* 0x000000ff1500720c */ /* 0x000fe20003f05270 */
[----:B-1----:R-:W-:-:S12]  /*0d70*/  FADD R4, R9, R8 ;  /* 0x0000000809047221 */ /* 0x002fd80000000000 */
[----:B------:R-:W-:Y:S05]  /*0d80*/  @P0 BRA `(.L_x_7) ;  /* 0x0000000000600947 */ /* 0x000fea0003800000 */
[----:B------:R-:W1:Y:S01]  /*0d90*/  LDCU.64 UR4, c[0x0][0x398] ;  /* 0x00007300ff0477ac */ /* 0x000e620008000a00 */
[----:B------:R-:W-:Y:S01]  /*0da0*/  BSSY.RECONVERGENT B0, `(.L_x_9) ;  /* 0x000000d000007945 */ /* 0x000fe20003800200 */
[----:B-1----:R-:W1:Y:S08]  /*0db0*/  I2F.U64 R5, UR4 ;  /* 0x0000000400057d12 */ /* 0x002e700008301000 */
[----:B-1----:R-:W1:Y:S08]  /*0dc0*/  MUFU.RCP R6, R5 ;  /* 0x0000000500067308 */ /* 0x002e700000001000 */
[----:B------:R-:W2:Y:S01]  /*0dd0*/  FCHK P0, R4, R5 ;  /* 0x0000000504007302 */ /* 0x000ea20000000000 */
[----:B-1----:R-:W-:-:S04]  /*0de0*/  FFMA R7, -R5, R6, 1 ;  /* 0x3f80000005077423 */ /* 0x002fc80000000106 */
[----:B------:R-:W-:-:S04]  /*0df0*/  FFMA R7, R6, R7, R6 ;  /* 0x0000000706077223 */ /* 0x000fc80000000006 */
[----:B------:R-:W-:-:S04]  /*0e00*/  FFMA R6, R4, R7, RZ ;  /* 0x0000000704067223 */ /* 0x000fc800000000ff */
[----:B------:R-:W-:-:S04]  /*0e10*/  FFMA R8, -R5, R6, R4 ;  /* 0x0000000605087223 */ /* 0x000fc80000000104 */
[----:B------:R-:W-:Y:S01]  /*0e20*/  FFMA R6, R7, R8, R6 ;  /* 0x0000000807067223 */ /* 0x000fe20000000006 */
[----:B--2---:R-:W-:Y:S06]  /*0e30*/  @!P0 BRA `(.L_x_10) ;  /* 0x00000000000c8947 */ /* 0x004fec0003800000 */
[----:B------:R-:W-:-:S07]  /*0e40*/  MOV R6, 0xe60 ;  /* 0x00000e6000067802 */ /* 0x000fce0000000f00 */
[----:B0-----:R-:W-:Y:S05]  /*0e50*/  CALL.REL.NOINC `($__internal_0_$__cuda_sm3x_div_rn_noftz_f32_slowpath) ;  /* 0x0000001400c07944 */ /* 0x001fea0003c00000 */
[----:B------:R-:W-:-:S07]  /*0e60*/  MOV R6, R4 ;  /* 0x0000000400067202 */ /* 0x000fce0000000f00 */
.L_x_10:
[----:B------:R-:W-:Y:S05]  /*0e70*/  BSYNC.RECONVERGENT B0 ;  /* 0x0000000000007941 */ /* 0x000fea0003800200 */
.L_x_9:
[----:B------:R-:W-:Y:S01]  /*0e80*/  FADD R6, R6, 9.9999999392252902908e-09 ;  /* 0x322bcc7706067421 */ /* 0x000fe20000000000 */
[----:B------:R-:W1:Y:S01]  /*0e90*/  S2UR UR5, SR_CgaCtaId ;  /* 0x00000000000579c3 */ /* 0x000e620000008800 */
[----:B------:R-:W-:-:S03]  /*0ea0*/  UMOV UR4, 0x400 ;  /* 0x0000040000047882 */ /* 0x000fc60000000000 */
[----:B------:R-:W-:-:S13]  /*0eb0*/  FSETP.GEU.AND P0, PT, |R6|, 1.175494350822287508e-38, PT ;  /* 0x008000000600780b */ /* 0x000fda0003f0e200 */
[----:B------:R-:W-:-:S04]  /*0ec0*/  @!P0 FMUL R6, R6, 16777216 ;  /* 0x4b80000006068820 */ /* 0x000fc80000400000 */
[----:B------:R-:W2:Y:S01]  /*0ed0*/  MUFU.RSQ R4, R6 ;  /* 0x0000000600047308 */ /* 0x000ea20000001400 */
[----:B-1----:R-:W-:Y:S01]  /*0ee0*/  ULEA UR4, UR5, UR4, 0x18 ;  /* 0x0000000405047291 */ /* 0x002fe2000f8ec0ff */
[----:B--2---:R-:W-:-:S08]  /*0ef0*/  @!P0 FMUL R4, R4, 4096 ;  /* 0x4580000004048820 */ /* 0x004fd00000400000 */
[----:B------:R2:W-:Y:S03]  /*0f00*/  STS [UR4+0x20], R4 ;  /* 0x00002004ff007988 */ /* 0x0005e60008000804 */
.L_x_7:
[----:B------:R-:W-:Y:S05]  /*0f10*/  WARPSYNC.ALL ;  /* 0x0000000000007948 */ /* 0x000fea0003800000 */
[----:B------:R-:W-:Y:S01]  /*0f20*/  BAR.SYNC.DEFER_BLOCKING 0x0 ;  /* 0x0000000000007b1d */ /* 0x000fe20000010000 */
[----:B------:R-:W-:-:S04]  /*0f30*/  ISETP.GT.U32.AND P0, PT, R0, R28, PT ;  /* 0x0000001c0000720c */ /* 0x000fc80003f04070 */
[----:B------:R-:W-:-:S13]  /*0f40*/  ISETP.GT.U32.AND.EX P0, PT, R2, R3, PT, P0 ;  /* 0x000000030200720c */ /* 0x000fda0003f04100 */
[----:B------:R-:W-:Y:S05]  /*0f50*/  @!P0 EXIT ;  /* 0x000000000000894d */ /* 0x000fea0003800000 */
[----:B------:R-:W3:Y:S01]  /*0f60*/  S2UR UR5, SR_CgaCtaId ;  /* 0x00000000000579c3 */ /* 0x000ee20000008800 */
[----:B-1----:R-:W-:Y:S01]  /*0f70*/  LOP3.LUT R5, RZ, R28, RZ, 0x33, !PT ;  /* 0x0000001cff057212 */ /* 0x002fe200078e33ff */
[----:B------:R-:W-:Y:S01]  /*0f80*/  UMOV UR4, 0x400 ;  /* 0x0000040000047882 */ /* 0x000fe20000000000 */
[----:B------:R-:W-:Y:S02]  /*0f90*/  BSSY.RECONVERGENT B0, `(.L_x_11) ;  /* 0x0000031000007945 */ /* 0x000fe40003800200 */
[----:B------:R-:W-:Y:S02]  /*0fa0*/  IADD3 R11, P0, PT, R5, R0, RZ ;  /* 0x00000000050b7210 */ /* 0x000fe40007f1e0ff */
[----:B------:R-:W-:Y:S02]  /*0fb0*/  LOP3.LUT R5, RZ, R3, RZ, 0x33, !PT ;  /* 0x00000003ff057212 */ /* 0x000fe400078e33ff */
[----:B--2---:R-:W-:-:S04]  /*0fc0*/  LOP3.LUT R4, R11, 0x300, RZ, 0xc0, !PT ;  /* 0x000003000b047812 */ /* 0x004fc800078ec0ff */
[----:B------:R-:W-:Y:S02]  /*0fd0*/  ISETP.NE.U32.AND P1, PT, R4, 0x300, PT ;  /* 0x000003000400780c */ /* 0x000fe40003f25070 */
[----:B------:R-:W-:Y:S02]  /*0fe0*/  IADD3.X R4, PT, PT, R5, R2, RZ, P0, !PT ;  /* 0x0000000205047210 */ /* 0x000fe400007fe4ff */
[----:B------:R-:W-:Y:S02]  /*0ff0*/  ISETP.NE.AND.EX P1, PT, RZ, RZ, PT, P1 ;  /* 0x000000ffff00720c */ /* 0x000fe40003f25310 */
[----:B------:R-:W-:-:S04]  /*1000*/  ISETP.GE.U32.AND P0, PT, R11, 0x300, PT ;  /* 0x000003000b00780c */ /* 0x000fc80003f06070 */
[----:B------:R-:W-:Y:S01]  /*1010*/  ISETP.GE.U32.AND.EX P0, PT, R4, RZ, PT, P0 ;  /* 0x000000ff0400720c */ /* 0x000fe20003f06100 */
[----:B---3--:R-:W-:-:S09]  /*1020*/  ULEA UR4, UR5, UR4, 0x18 ;  /* 0x0000000405047291 */ /* 0x008fd2000f8ec0ff */
[----:B------:R-:W1:Y:S01]  /*1030*/  LDS R29, [UR4+0x20] ;  /* 0x00002004ff1d7984 */ /* 0x000e620008000800 */
[----:B------:R-:W-:Y:S05]  /*1040*/  @!P1 BRA `(.L_x_12) ;  /* 0x0000000000949947 */ /* 0x000fea0003800000 */
[----:B------:R-:W2:Y:S01]  /*1050*/  LDCU.128 UR8, c[0x0][0x380] ;  /* 0x00007000ff0877ac */ /* 0x000ea20008000c00 */
[----:B------:R-:W-:Y:S02]  /*1060*/  SHF.R.U64 R11, R11, 0x8, R4 ;  /* 0x000000080b0b7819 */ /* 0x000fe40000001204 */
[----:B------:R-:W-:Y:S02]  /*1070*/  SHF.L.U32 R7, R28, 0x4, RZ ;  /* 0x000000041c077819 */ /* 0x000fe400000006ff */
[----:B------:R-:W-:Y:S02]  /*1080*/  IADD3 R11, PT, PT, R11, 0x1, RZ ;  /* 0x000000010b0b7810 */ /* 0x000fe40007ffe0ff */
[----:B------:R-:W-:Y:S02]  /*1090*/  LEA R13, P4, R26, R7, 0x2 ;  /* 0x000000071a0d7211 */ /* 0x000fe400078810ff */
[----:B------:R-:W-:Y:S02]  /*10a0*/  SHF.L.U32 R5, R11, 0x8, RZ ;  /* 0x000000080b057819 */ /* 0x000fe400000006ff */
[----:B------:R-:W-:-:S02]  /*10b0*/  SHF.L.U64.HI R7, R28, 0x4, R3 ;  /* 0x000000041c077819 */ /* 0x000fc40000010203 */
[----:B------:R-:W-:Y:S02]  /*10c0*/  LOP3.LUT R5, R5, 0x300, RZ, 0xc0, !PT ;  /* 0x0000030005057812 */ /* 0x000fe400078ec0ff */
[----:B------:R-:W-:Y:S02]  /*10d0*/  LOP3.LUT R11, R11, 0x3, RZ, 0xc0, !PT ;  /* 0x000000030b0b7812 */ /* 0x000fe400078ec0ff */
[----:B------:R-:W-:Y:S02]  /*10e0*/  LEA.HI.X R7, R26, R7, R20, 0x2, P4 ;  /* 0x000000071a077211 */ /* 0x000fe400020f1414 */
[----:B--2---:R-:W-:Y:S02]  /*10f0*/  IADD3 R10, P1, PT, R13, UR10, RZ ;  /* 0x0000000a0d0a7c10 */ /* 0x004fe4000ff3e0ff */
[----:B------:R-:W-:Y:S02]  /*1100*/  IADD3 R28, P2, PT, R5, R28, RZ ;  /* 0x0000001c051c7210 */ /* 0x000fe40007f5e0ff */
[----:B------:R-:W-:-:S02]  /*1110*/  IADD3 R13, P3, PT, R13, UR8, RZ ;  /* 0x000000080d0d7c10 */ /* 0x000fc4000ff7e0ff */
[----:B------:R-:W-:Y:S02]  /*1120*/  IADD3 R11, P4, PT, RZ, -R11, RZ ;  /* 0x8000000bff0b7210 */ /* 0x000fe40007f9e0ff */
[C---:B------:R-:W-:Y:S02]  /*1130*/  IADD3.X R15, PT, PT, R7.reuse, UR11, RZ, P1, !PT ;  /* 0x0000000b070f7c10 */ /* 0x040fe40008ffe4ff */
[----:B------:R-:W-:Y:S02]  /*1140*/  IADD3.X R14, PT, PT, R7, UR9, RZ, P3, !PT ;  /* 0x00000009070e7c10 */ /* 0x000fe40009ffe4ff */
[----:B------:R-:W-:Y:S02]  /*1150*/  IADD3.X R12, PT, PT, RZ, -0x1, RZ, P4, !PT ;  /* 0xffffffffff0c7810 */ /* 0x000fe400027fe4ff */
[----:B------:R-:W-:-:S07]  /*1160*/  IADD3.X R3, PT, PT, RZ, R3, RZ, P2, !PT ;  /* 0x00000003ff037210 */ /* 0x000fce00017fe4ff */
.L_x_13:
[----:B--2---:R-:W-:Y:S02]  /*1170*/  MOV R8, R13 ;  /* 0x0000000d00087202 */ /* 0x004fe40000000f00 */
[----:B0-----:R-:W-:-:S05]  /*1180*/  MOV R9, R14 ;  /* 0x0000000e00097202 */ /* 0x001fca0000000f00 */
[----:B------:R0:W1:Y:S01]  /*1190*/  LDG.E.128.CONSTANT R4, desc[UR6][R8.64] ;  /* 0x0000000608047981 */ /* 0x000062000c1e9d00 */
[----:B------:R-:W-:Y:S02]  /*11a0*/  IADD3 R11, P1, PT, R11, 0x1, RZ ;  /* 0x000000010b0b7810 */ /* 0x000fe40007f3e0ff */
[----:B------:R-:W-:-:S03]  /*11b0*/  IADD3 R13, P3, PT, R13, 0x1000, RZ ;  /* 0x000010000d0d7810 */ /* 0x000fc60007f7e0ff */
[----:B------:R-:W-:Y:S01]  /*11c0*/  IMAD.X R12, RZ, RZ, R12, P1 ;  /* 0x000000ffff0c7224 */ /* 0x000fe200008e060c */
[----:B------:R-:W-:Y:S02]  /*11d0*/  ISETP.NE.U32.AND P1, PT, R11, RZ, PT ;  /* 0x000000ff0b00720c */ /* 0x000fe40003f25070 */
[----:B------:R-:W-:Y:S02]  /*11e0*/  IADD3.X R14, PT, PT, RZ, R14, RZ, P3, !PT ;  /* 0x0000000eff0e7210 */ /* 0x000fe40001ffe4ff */
[----:B0-----:R-:W-:Y:S02]  /*11f0*/  MOV R8, R10 ;  /* 0x0000000a00087202 */ /* 0x001fe40000000f00 */
[----:B------:R-:W-:Y:S02]  /*1200*/  MOV R9, R15 ;  /* 0x0000000f00097202 */ /* 0x000fe40000000f00 */
[----:B------:R-:W-:Y:S02]  /*1210*/  ISETP.NE.AND.EX P1, PT, R12, RZ, PT, P1 ;  /* 0x000000ff0c00720c */ /* 0x000fe40003f25310 */
[----:B------:R-:W-:-:S04]  /*1220*/  IADD3 R10, P2, PT, R10, 0x1000, RZ ;  /* 0x000010000a0a7810 */ /* 0x000fc80007f5e0ff */
[----:B------:R-:W-:Y:S01]  /*1230*/  IADD3.X R15, PT, PT, RZ, R15, RZ, P2, !PT ;  /* 0x0000000fff0f7210 */ /* 0x000fe200017fe4ff */
[C---:B-1----:R-:W-:Y:S01]  /*1240*/  FMUL R4, R29.reuse, R4 ;  /* 0x000000041d047220 */ /* 0x042fe20000400000 */
[C---:B------:R-:W-:Y:S01]  /*1250*/  FMUL R5, R29.reuse, R5 ;  /* 0x000000051d057220 */ /* 0x040fe20000400000 */
[C---:B------:R-:W-:Y:S01]  /*1260*/  FMUL R6, R29.reuse, R6 ;  /* 0x000000061d067220 */ /* 0x040fe20000400000 */
[----:B------:R-:W-:-:S05]  /*1270*/  FMUL R7, R29, R7 ;  /* 0x000000071d077220 */ /* 0x000fca0000400000 */
[----:B------:R2:W-:Y:S01]  /*1280*/  STG.E.128 desc[UR6][R8.64], R4 ;  /* 0x0000000408007986 */ /* 0x0005e2000c101d06 */
[----:B------:R-:W-:Y:S05]  /*1290*/  @P1 BRA `(.L_x_13) ;  /* 0xfffffffc00b41947 */ /* 0x000fea000383ffff */
.L_x_12:
[----:B------:R-:W-:Y:S05]  /*12a0*/  BSYNC.RECONVERGENT B0 ;  /* 0x0000000000007941 */ /* 0x000fea0003800200 */
.L_x_11:
[----:B------:R-:W-:Y:S05]  /*12b0*/  @!P0 EXIT ;  /* 0x000000000000894d */ /* 0x000fea0003800000 */
[----:B--2---:R-:W-:Y:S01]  /*12c0*/  SHF.L.U32 R5, R28, 0x4, RZ ;  /* 0x000000041c057819 */ /* 0x004fe200000006ff */
[----:B------:R-:W2:Y:S01]  /*12d0*/  LDCU.128 UR8, c[0x0][0x380] ;  /* 0x00007000ff0877ac */ /* 0x000ea20008000c00 */
[----:B------:R-:W-:Y:S02]  /*12e0*/  BSSY.RECONVERGENT B0, `(.L_x_14) ;  /* 0x000002f000007945 */ /* 0x000fe40003800200 */
[----:B------:R-:W-:Y:S02]  /*12f0*/  LEA R32, P1, R26, R5, 0x2 ;  /* 0x000000051a207211 */ /* 0x000fe400078210ff */
[----:B------:R-:W-:Y:S02]  /*1300*/  SHF.L.U64.HI R5, R28, 0x4, R3 ;  /* 0x000000041c057819 */ /* 0x000fe40000010203 */
[----:B------:R-:W-:Y:S02]  /*1310*/  IADD3 R32, P0, PT, R32, 0x2000, RZ ;  /* 0x0000200020207810 */ /* 0x000fe40007f1e0ff */
[----:B------:R-:W-:-:S02]  /*1320*/  LEA.HI.X R4, R26, R5, R20, 0x2, P1 ;  /* 0x000000051a047211 */ /* 0x000fc400008f1414 */
[----:B------:R-:W-:Y:S02]  /*1330*/  ISETP.GE.U32.AND P1, PT, R28, R0, PT ;  /* 0x000000001c00720c */ /* 0x000fe40003f26070 */
[----:B------:R-:W-:Y:S02]  /*1340*/  IADD3.X R4, PT, PT, RZ, R4, RZ, P0, !PT ;  /* 0x00000004ff047210 */ /* 0x000fe400007fe4ff */
[----:B------:R-:W-:Y:S02]  /*1350*/  ISETP.GE.U32.AND.EX P1, PT, R3, R2, PT, P1 ;  /* 0x000000020300720c */ /* 0x000fe40003f26110 */
[C---:B--2---:R-:W-:Y:S02]  /*1360*/  IADD3 R34, P2, PT, R32.reuse, UR8, RZ ;  /* 0x0000000820227c10 */ /* 0x044fe4000ff5e0ff */
[----:B------:R-:W-:Y:S02]  /*1370*/  IADD3 R32, P0, PT, R32, UR10, RZ ;  /* 0x0000000a20207c10 */ /* 0x000fe4000ff1e0ff */
[----:B------:R-:W-:-:S02]  /*1380*/  IADD3.X R35, PT, PT, R4, UR9, RZ, P2, !PT ;  /* 0x0000000904237c10 */ /* 0x000fc400097fe4ff */
[----:B------:R-:W-:Y:S02]  /*1390*/  IADD3.X R33, PT, PT, R4, UR11, RZ, P0, !PT ;  /* 0x0000000b04217c10 */ /* 0x000fe400087fe4ff */
[----:B------:R-:W-:-:S03]  /*13a0*/  PLOP3.LUT P0, PT, PT, PT, PT, 0x80, 0x8 ;  /* 0x000000000008781c */ /* 0x000fc60003f0f070 */
[----:B------:R-:W-:Y:S10]  /*13b0*/  @!P1 BRA `(.L_x_15) ;  /* 0x0000000000849947 */ /* 0x000ff40003800000 */
[----:B------:R-:W1:Y:S04]  /*13c0*/  LDG.E.128.CONSTANT R12, desc[UR6][R34.64+-0x2000] ;  /* 0xffe00006220c7981 */ /* 0x000e68000c1e9d00 */
[----:B------:R-:W2:Y:S04]  /*13d0*/  LDG.E.128.CONSTANT R16, desc[UR6][R34.64+-0x1000] ;  /* 0xfff0000622107981 */ /* 0x000ea8000c1e9d00 */
[----:B------:R-:W3:Y:S04]  /*13e0*/  LDG.E.128.CONSTANT R4, desc[UR6][R34.64] ;  /* 0x0000000622047981 */ /* 0x000ee8000c1e9d00 */
[----:B0-----:R0:W4:Y:S01]  /*13f0*/  LDG.E.128.CONSTANT R8, desc[UR6][R34.64+0x1000] ;  /* 0x0010000622087981 */ /* 0x001122000c1e9d00 */
[----:B------:R-:W-:-:S02]  /*1400*/  IADD3 R20, P3, PT, R32, 0x4000, RZ ;  /* 0x0000400020147810 */ /* 0x000fc40007f7e0ff */
[----:B------:R-:W-:Y:S02]  /*1410*/  IADD3 R28, P1, PT, R28, 0x400, RZ ;  /* 0x000004001c1c7810 */ /* 0x000fe40007f3e0ff */
[----:B------:R-:W-:Y:S02]  /*1420*/  IADD3.X R21, PT, PT, RZ, R33, RZ, P3, !PT ;  /* 0x00000021ff157210 */ /* 0x000fe40001ffe4ff */
[----:B------:R-:W-:Y:S02]  /*1430*/  PLOP3.LUT P0, PT, PT, PT, PT, 0x8, 0x80 ;  /* 0x000000000080781c */ /* 0x000fe40003f0e170 */
[----:B------:R-:W-:Y:S02]  /*1440*/  IADD3.X R3, PT, PT, RZ, R3, RZ, P1, !PT ;  /* 0x00000003ff037210 */ /* 0x000fe40000ffe4ff */
[----:B0-----:R-:W-:-:S04]  /*1450*/  IADD3 R34, P2, PT, R34, 0x4000, RZ ;  /* 0x0000400022227810 */ /* 0x001fc80007f5e0ff */
[----:B------:R-:W-:Y:S01]  /*1460*/  IADD3.X R35, PT, PT, RZ, R35, RZ, P2, !PT ;  /* 0x00000023ff237210 */ /* 0x000fe200017fe4ff */
[C---:B-1----:R-:W-:Y:S01]  /*1470*/  FMUL R12, R29.reuse, R12 ;  /* 0x0000000c1d0c7220 */ /* 0x042fe20000400000 */
[C---:B------:R-:W-:Y:S01]  /*1480*/  FMUL R13, R29.reuse, R13 ;  /* 0x0000000d1d0d7220 */ /* 0x040fe20000400000 */
[C---:B------:R-:W-:Y:S01]  /*1490*/  FMUL R14, R29.reuse, R14 ;  /* 0x0000000e1d0e7220 */ /* 0x040fe20000400000 */
[C---:B------:R-:W-:Y:S01]  /*14a0*/  FMUL R15, R29.reuse, R15 ;  /* 0x0000000f1d0f7220 */ /* 0x040fe20000400000 */
[C---:B--2---:R-:W-:Y:S01]  /*14b0*/  FMUL R16, R29.reuse, R16 ;  /* 0x000000101d107220 */ /* 0x044fe20000400000 */
[C---:B------:R-:W-:Y:S01]  /*14c0*/  FMUL R17, R29.reuse, R17 ;  /* 0x000000111d117220 */ /* 0x040fe20000400000 */
[C---:B------:R-:W-:Y:S01]  /*14d0*/  FMUL R18, R29.reuse, R18 ;  /* 0x000000121d127220 */ /* 0x040fe20000400000 */
[C---:B------:R-:W-:Y:S01]  /*14e0*/  FMUL R19, R29.reuse, R19 ;  /* 0x000000131d137220 */ /* 0x040fe20000400000 */
[C---:B---3--:R-:W-:Y:S01]  /*14f0*/  FMUL R4, R29.reuse, R4 ;  /* 0x000000041d047220 */ /* 0x048fe20000400000 */
[C---:B------:R-:W-:Y:S01]  /*1500*/  FMUL R5, R29.reuse, R5 ;  /* 0x000000051d057220 */ /* 0x040fe20000400000 */
[C---:B------:R-:W-:Y:S01]  /*1510*/  FMUL R6, R29.reuse, R6 ;  /* 0x000000061d067220 */ /* 0x040fe20000400000 */
[C---:B------:R-:W-:Y:S01]  /*1520*/  FMUL R7, R29.reuse, R7 ;  /* 0x000000071d077220 */ /* 0x040fe20000400000 */
[C---:B----4-:R-:W-:Y:S01]  /*1530*/  FMUL R8, R29.reuse, R8 ;  /* 0x000000081d087220 */ /* 0x050fe20000400000 */
[C---:B------:R-:W-:Y:S01]  /*1540*/  FMUL R9, R29.reuse, R9 ;  /* 0x000000091d097220 */ /* 0x040fe20000400000 */
[C---:B------:R-:W-:Y:S01]  /*1550*/  FMUL R10, R29.reuse, R10 ;  /* 0x0000000a1d0a7220 */ /* 0x040fe20000400000 */
[----:B------:R-:W-:Y:S01]  /*1560*/  FMUL R11, R29, R11 ;  /* 0x0000000b1d0b7220 */ /* 0x000fe20000400000 */
[----:B------:R-:W-:Y:S04]  /*1570*/  STG.E.128 desc[UR6][R32.64+-0x2000], R12 ;  /* 0xffe0000c20007986 */ /* 0x000fe8000c101d06 */
[----:B------:R-:W-:Y:S04]  /*1580*/  STG.E.128 desc[UR6][R32.64+-0x1000], R16 ;  /* 0xfff0001020007986 */ /* 0x000fe8000c101d06 */
[----:B------:R-:W-:Y:S04]  /*1590*/  STG.E.128 desc[UR6][R32.64], R4 ;  /* 0x0000000420007986 */ /* 0x000fe8000c101d06 */
[----:B------:R0:W-:Y:S02]  /*15a0*/  STG.E.128 desc[UR6][R32.64+0x1000], R8 ;  /* 0x0010000820007986 */ /* 0x0001e4000c101d06 */
[----:B0-----:R-:W-:-:S02]  /*15b0*/  MOV R32, R20 ;  /* 0x0000001400207202 */ /* 0x001fc40000000f00 */
[----:B------:R-:W-:-:S07]  /*15c0*/  MOV R33, R21 ;  /* 0x0000001500217202 */ /* 0x000fce0000000f00 */
.L_x_15:
[----:B------:R-:W-:Y:S05]  /*15d0*/  BSYNC.RECONVERGENT B0 ;  /* 0x0000000000007941 */ /* 0x000fea0003800200 */
.L_x_14:
[----:B------:R-:W-:Y:S01]  /*15e0*/  IADD3 R4, P3, PT, -R28, R0, RZ ;  /* 0x000000001c047210 */ /* 0x000fe20007f7e1ff */
[----:B------:R-:W-:Y:S01]  /*15f0*/  BSSY.RECONVERGENT B0, `(.L_x_16) ;  /* 0x0000075000007945 */ /* 0x000fe20003800200 */
[----:B------:R-:W-:Y:S02]  /*1600*/  ISETP.GT.U32.AND P2, PT, R0, R28, PT ;  /* 0x0000001c0000720c */ /* 0x000fe40003f44070 */
[----:B------:R-:W-:Y:S02]  /*1610*/  ISETP.LE.U32.AND P1, PT, R4, 0xc00, PT ;  /* 0x00000c000400780c */ /* 0x000fe40003f23070 */
[----:B------:R-:W-:Y:S02]  /*1620*/  ISETP.GT.U32.AND.EX P2, PT, R2, R3, PT, P2 ;  /* 0x000000030200720c */ /* 0x000fe40003f44120 */
[----:B------:R-:W-:-:S04]  /*1630*/  IADD3.X R4, PT, PT, ~R3, R2, RZ, P3, !PT ;  /* 0x0000000203047210 */ /* 0x000fc80001ffe5ff */
[----:B------:R-:W-:-:S13]  /*1640*/  ISETP.LE.U32.OR.EX P1, PT, R4, RZ, !P2, P1 ;  /* 0x000000ff0400720c */ /* 0x000fda0005723510 */
[----:B------:R-:W-:Y:S05]  /*1650*/  @P1 BRA `(.L_x_17) ;  /* 0x0000000400b81947 */ /* 0x000fea0003800000 */
[----:B------:R-:W-:Y:S02]  /*1660*/  IADD3 R31, P1, PT, R0, -0xc00, RZ ;  /* 0xfffff400001f7810 */ /* 0x000fe40007f3e0ff */
[----:B------:R-:W-:Y:S02]  /*1670*/  PLOP3.LUT P0, PT, PT, PT, PT, 0x8, 0x80 ;  /* 0x000000000080781c */ /* 0x000fe40003f0e170 */
[----:B------:R-:W-:-:S11]  /*1680*/  IADD3.X R30, PT, PT, R2, -0x1, RZ, P1, !PT ;  /* 0xffffffff021e7810 */ /* 0x000fd60000ffe4ff */
.L_x_18:
[----:B------:R-:W1:Y:S04]  /*1690*/  LDG.E.128.CONSTANT R4, desc[UR6][R34.64+-0x1000] ;  /* 0xfff0000622047981 */ /* 0x000e68000c1e9d00 */
[----:B------:R-:W2:Y:S04]  /*16a0*/  LDG.E.128.CONSTANT R16, desc[UR6][R34.64+-0x2000] ;  /* 0xffe0000622107981 */ /* 0x000ea8000c1e9d00 */
[----:B------:R-:W3:Y:S04]  /*16b0*/  LDG.E.128.CONSTANT R12, desc[UR6][R34.64] ;  /* 0x00000006220c7981 */ /* 0x000ee8000c1e9d00 */
[----:B0-----:R-:W4:Y:S01]  /*16c0*/  LDG.E.128.CONSTANT R8, desc[UR6][R34.64+0x1000] ;  /* 0x0010000622087981 */ /* 0x001f22000c1e9d00 */
[C---:B-1----:R-:W-:Y:S01]  /*16d0*/  FMUL R20, R29.reuse, R4 ;  /* 0x000000041d147220 */ /* 0x042fe20000400000 */
[C---:B------:R-:W-:Y:S01]  /*16e0*/  FMUL R21, R29.reuse, R5 ;  /* 0x000000051d157220 */ /* 0x040fe20000400000 */
[C---:B------:R-:W-:Y:S01]  /*16f0*/  FMUL R22, R29.reuse, R6 ;  /* 0x000000061d167220 */ /* 0x040fe20000400000 */
[----:B------:R-:W-:-:S02]  /*1700*/  FMUL R23, R29, R7 ;  /* 0x000000071d177220 */ /* 0x000fc40000400000 */
[----:B------:R-:W5:Y:S01]  /*1710*/  LDG.E.128.CONSTANT R4, desc[UR6][R34.64+0x2000] ;  /* 0x0020000622047981 */ /* 0x000f62000c1e9d00 */
        /* <DEDUP_REMOVED lines=8> */
[----:B------:R0:W-:Y:S01]  /*17a0*/  STG.E.128 desc[UR6][R32.64+-0x2000], R16 ;  /* 0xffe0001020007986 */ /* 0x0001e2000c101d06 */
[C---:B----4-:R-:W-:Y:S01]  /*17b0*/  FMUL R8, R29.reuse, R8 ;  /* 0x000000081d087220 */ /* 0x050fe20000400000 */
[C---:B------:R-:W-:Y:S01]  /*17c0*/  FMUL R9, R29.reuse, R9 ;  /* 0x000000091d097220 */ /* 0x040fe20000400000 */
[C---:B------:R-:W-:Y:S01]  /*17d0*/  FMUL R10, R29.reuse, R10 ;  /* 0x0000000a1d0a7220 */ /* 0x040fe20000400000 */
[C---:B------:R-:W-:Y:S01]  /*17e0*/  FMUL R11, R29.reuse, R11 ;  /* 0x0000000b1d0b7220 */ /* 0x040fe20000400000 */
[----:B------:R-:W2:Y:S04]  /*17f0*/  LDG.E.128.CONSTANT R12, desc[UR6][R34.64+0x5000] ;  /* 0x00500006220c7981 */ /* 0x000ea8000c1e9d00 */
[----:B------:R1:W-:Y:S04]  /*1800*/  STG.E.128 desc[UR6][R32.64+0x1000], R8 ;  /* 0x0010000820007986 */ /* 0x0003e8000c101d06 */
[----:B0-----:R-:W3:Y:S04]  /*1810*/  LDG.E.128.CONSTANT R16, desc[UR6][R34.64+0x3000] ;  /* 0x0030000622107981 */ /* 0x001ee8000c1e9d00 */
[----:B-1----:R-:W4:Y:S04]  /*1820*/  LDG.E.128.CONSTANT R8, desc[UR6][R34.64+0x4000] ;  /* 0x0040000622087981 */ /* 0x002f28000c1e9d00 */
[----:B------:R-:W-:Y:S01]  /*1830*/  STG.E.128 desc[UR6][R32.64+-0x1000], R20 ;  /* 0xfff0001420007986 */ /* 0x000fe2000c101d06 */
[C---:B-----5:R-:W-:Y:S01]  /*1840*/  FMUL R4, R29.reuse, R4 ;  /* 0x000000041d047220 */ /* 0x060fe20000400000 */
[C---:B------:R-:W-:Y:S01]  /*1850*/  FMUL R5, R29.reuse, R5 ;  /* 0x000000051d057220 */ /* 0x040fe20000400000 */
[C---:B------:R-:W-:Y:S01]  /*1860*/  FMUL R6, R29.reuse, R6 ;  /* 0x000000061d067220 */ /* 0x040fe20000400000 */
[----:B------:R-:W-:-:S05]  /*1870*/  FMUL R7, R29, R7 ;  /* 0x000000071d077220 */ /* 0x000fca0000400000 */
[----:B------:R0:W-:Y:S01]  /*1880*/  STG.E.128 desc[UR6][R32.64+0x2000], R4 ;  /* 0x0020000420007986 */ /* 0x0001e2000c101d06 */
[C---:B--2---:R-:W-:Y:S01]  /*1890*/  FMUL R12, R29.reuse, R12 ;  /* 0x0000000c1d0c7220 */ /* 0x044fe20000400000 */
[C---:B------:R-:W-:Y:S01]  /*18a0*/  FMUL R13, R29.reuse, R13 ;  /* 0x0000000d1d0d7220 */ /* 0x040fe20000400000 */
[C---:B------:R-:W-:Y:S01]  /*18b0*/  FMUL R14, R29.reuse, R14 ;  /* 0x0000000e1d0e7220 */ /* 0x040fe20000400000 */
[C---:B------:R-:W-:Y:S01]  /*18c0*/  FMUL R15, R29.reuse, R15 ;  /* 0x0000000f1d0f7220 */ /* 0x040fe20000400000 */
[----:B0-----:R-:W2:Y:S01]  /*18d0*/  LDG.E.128.CONSTANT R4, desc[UR6][R34.64+0x6000] ;  /* 0x0060000622047981 */ /* 0x001ea2000c1e9d00 */
[C---:B---3--:R-:W-:Y:S01]  /*18e0*/  FMUL R16, R29.reuse, R16 ;  /* 0x000000101d107220 */ /* 0x048fe20000400000 */
[C---:B------:R-:W-:Y:S01]  /*18f0*/  FMUL R17, R29.reuse, R17 ;  /* 0x000000111d117220 */ /* 0x040fe20000400000 */
[C---:B------:R-:W-:Y:S01]  /*1900*/  FMUL R18, R29.reuse, R18 ;  /* 0x000000121d127220 */ /* 0x040fe20000400000 */
[C---:B------:R-:W-:Y:S01]  /*1910*/  FMUL R19, R29.reuse, R19 ;  /* 0x000000131d137220 */ /* 0x040fe20000400000 */
[----:B------:R0:W-:Y:S04]  /*1920*/  STG.E.128 desc[UR6][R32.64+0x5000], R12 ;  /* 0x0050000c20007986 */ /* 0x0001e8000c101d06 */
[----:B------:R1:W-:Y:S01]  /*1930*/  STG.E.128 desc[UR6][R32.64+0x3000], R16 ;  /* 0x0030001020007986 */ /* 0x0003e2000c101d06 */
[C---:B----4-:R-:W-:Y:S01]  /*1940*/  FMUL R20, R29.reuse, R8 ;  /* 0x000000081d147220 */ /* 0x050fe20000400000 */
[C---:B------:R-:W-:Y:S01]  /*1950*/  FMUL R21, R29.reuse, R9 ;  /* 0x000000091d157220 */ /* 0x040fe20000400000 */
[C---:B------:R-:W-:Y:S01]  /*1960*/  FMUL R22, R29.reuse, R10 ;  /* 0x0000000a1d167220 */ /* 0x040fe20000400000 */
[----:B------:R-:W-:-:S02]  /*1970*/  FMUL R23, R29, R11 ;  /* 0x0000000b1d177220 */ /* 0x000fc40000400000 */
[----:B------:R-:W3:Y:S04]  /*1980*/  LDG.E.128.CONSTANT R8, desc[UR6][R34.64+0x7000] ;  /* 0x0070000622087981 */ /* 0x000ee8000c1e9d00 */
[----:B0-----:R-:W4:Y:S04]  /*1990*/  LDG.E.128.CONSTANT R12, desc[UR6][R34.64+0x9000] ;  /* 0x00900006220c7981 */ /* 0x001f28000c1e9d00 */
[----:B-1----:R-:W5:Y:S01]  /*19a0*/  LDG.E.128.CONSTANT R16, desc[UR6][R34.64+0x8000] ;  /* 0x0080000622107981 */ /* 0x002f62000c1e9d00 */
[C---:B--2---:R-:W-:Y:S01]  /*19b0*/  FMUL R4, R29.reuse, R4 ;  /* 0x000000041d047220 */ /* 0x044fe20000400000 */
[C---:B------:R-:W-:Y:S01]  /*19c0*/  FMUL R5, R29.reuse, R5 ;  /* 0x000000051d057220 */ /* 0x040fe20000400000 */
[C---:B------:R-:W-:Y:S01]  /*19d0*/  FMUL R6, R29.reuse, R6 ;  /* 0x000000061d067220 */ /* 0x040fe20000400000 */
[----:B------:R-:W-:-:S05]  /*19e0*/  FMUL R7, R29, R7 ;  /* 0x000000071d077220 */ /* 0x000fca0000400000 */
[----:B------:R0:W-:Y:S01]  /*19f0*/  STG.E.128 desc[UR6][R32.64+0x6000], R4 ;  /* 0x0060000420007986 */ /* 0x0001e2000c101d06 */
[C---:B---3--:R-:W-:Y:S01]  /*1a00*/  FMUL R8, R29.reuse, R8 ;  /* 0x000000081d087220 */ /* 0x048fe20000400000 */
[C---:B------:R-:W-:Y:S01]  /*1a10*/  FMUL R9, R29.reuse, R9 ;  /* 0x000000091d097220 */ /* 0x040fe20000400000 */
[C---:B------:R-:W-:Y:S01]  /*1a20*/  FMUL R10, R29.reuse, R10 ;  /* 0x0000000a1d0a7220 */ /* 0x040fe20000400000 */
[C---:B------:R-:W-:Y:S01]  /*1a30*/  FMUL R11, R29.reuse, R11 ;  /* 0x0000000b1d0b7220 */ /* 0x040fe20000400000 */
[----:B0-----:R-:W2:Y:S01]  /*1a40*/  LDG.E.128.CONSTANT R4, desc[UR6][R34.64+0xa000] ;  /* 0x00a0000622047981 */ /* 0x001ea2000c1e9d00 */
[C---:B-----5:R-:W-:Y:S01]  /*1a50*/  FMUL R16, R29.reuse, R16 ;  /* 0x000000101d107220 */ /* 0x060fe20000400000 */
[C---:B------:R-:W-:Y:S01]  /*1a60*/  FMUL R17, R29.reuse, R17 ;  /* 0x000000111d117220 */ /* 0x040fe20000400000 */
[C---:B------:R-:W-:Y:S01]  /*1a70*/  FMUL R18, R29.reuse, R18 ;  /* 0x000000121d127220 */ /* 0x040fe20000400000 */
[C---:B------:R-:W-:Y:S01]  /*1a80*/  FMUL R19, R29.reuse, R19 ;  /* 0x000000131d137220 */ /* 0x040fe20000400000 */
[C---:B----4-:R-:W-:Y:S01]  /*1a90*/  FMUL R12, R29.reuse, R12 ;  /* 0x0000000c1d0c7220 */ /* 0x050fe20000400000 */
[C---:B------:R-:W-:Y:S01]  /*1aa0*/  FMUL R13, R29.reuse, R13 ;  /* 0x0000000d1d0d7220 */ /* 0x040fe20000400000 */
[C---:B------:R-:W-:Y:S01]  /*1ab0*/  FMUL R14, R29.reuse, R14 ;  /* 0x0000000e1d0e7220 */ /* 0x040fe20000400000 */
[----:B------:R-:W-:Y:S01]  /*1ac0*/  FMUL R15, R29, R15 ;  /* 0x0000000f1d0f7220 */ /* 0x000fe20000400000 */
[----:B------:R0:W-:Y:S04]  /*1ad0*/  STG.E.128 desc[UR6][R32.64+0x7000], R8 ;  /* 0x0070000820007986 */ /* 0x0001e8000c101d06 */
[----:B------:R1:W-:Y:S04]  /*1ae0*/  STG.E.128 desc[UR6][R32.64+0x8000], R16 ;  /* 0x0080001020007986 */ /* 0x0003e8000c101d06 */
[----:B------:R3:W-:Y:S04]  /*1af0*/  STG.E.128 desc[UR6][R32.64+0x9000], R12 ;  /* 0x0090000c20007986 */ /* 0x0007e8000c101d06 */
[----:B0-----:R-:W4:Y:S04]  /*1b00*/  LDG.E.128.CONSTANT R8, desc[UR6][R34.64+0xb000] ;  /* 0x00b0000622087981 */ /* 0x001f28000c1e9d00 */
[----:B-1----:R-:W5:Y:S04]  /*1b10*/  LDG.E.128.CONSTANT R16, desc[UR6][R34.64+0xd000] ;  /* 0x00d0000622107981 */ /* 0x002f68000c1e9d00 */
[----:B---3--:R0:W3:Y:S01]  /*1b20*/  LDG.E.128.CONSTANT R12, desc[UR6][R34.64+0xc000] ;  /* 0x00c00006220c7981 */ /* 0x0080e2000c1e9d00 */
[----:B------:R-:W-:-:S04]  /*1b30*/  IADD3 R28, P1, PT, R28, 0x1000, RZ ;  /* 0x000010001c1c7810 */ /* 0x000fc80007f3e0ff */
[----:B------:R-:W-:Y:S02]  /*1b40*/  IADD3.X R3, PT, PT, RZ, R3, RZ, P1, !PT ;  /* 0x00000003ff037210 */ /* 0x000fe40000ffe4ff */
[----:B------:R-:W-:-:S04]  /*1b50*/  ISETP.GE.U32.AND P1, PT, R28, R31, PT ;  /* 0x0000001f1c00720c */ /* 0x000fc80003f26070 */
[----:B------:R-:W-:Y:S02]  /*1b60*/  ISETP.GE.U32.AND.EX P1, PT, R3, R30, PT, P1 ;  /* 0x0000001e0300720c */ /* 0x000fe40003f26110 */
[----:B0-----:R-:W-:Y:S01]  /*1b70*/  IADD3 R34, P2, PT, R34, 0x10000, RZ ;  /* 0x0001000022227810 */ /* 0x001fe20007f5e0ff */
[----:B------:R-:W-:Y:S03]  /*1b80*/  STG.E.128 desc[UR6][R32.64], R24 ;  /* 0x0000001820007986 */ /* 0x000fe6000c101d06 */
[----:B------:R-:W-:Y:S01]  /*1b90*/  IADD3.X R35, PT, PT, RZ, R35, RZ, P2, !PT ;  /* 0x00000023ff237210 */ /* 0x000fe200017fe4ff */
[----:B------:R-:W-:Y:S01]  /*1ba0*/  STG.E.128 desc[UR6][R32.64+0x4000], R20 ;  /* 0x0040001420007986 */ /* 0x000fe2000c101d06 */
[C---:B--2---:R-:W-:Y:S01]  /*1bb0*/  FMUL R4, R29.reuse, R4 ;  /* 0x000000041d047220 */ /* 0x044fe20000400000 */
[C---:B------:R-:W-:Y:S01]  /*1bc0*/  FMUL R5, R29.reuse, R5 ;  /* 0x000000051d057220 */ /* 0x040fe20000400000 */
[C---:B------:R-:W-:Y:S01]  /*1bd0*/  FMUL R6, R29.reuse, R6 ;  /* 0x000000061d067220 */ /* 0x040fe20000400000 */
[----:B------:R-:W-:-:S05]  /*1be0*/  FMUL R7, R29, R7 ;  /* 0x000000071d077220 */ /* 0x000fca0000400000 */
[----:B------:R0:W-:Y:S02]  /*1bf0*/  STG.E.128 desc[UR6][R32.64+0xa000], R4 ;  /* 0x00a0000420007986 */ /* 0x0001e4000c101d06 */
[----:B0-----:R-:W-:Y:S01]  /*1c00*/  IADD3 R4, P3, PT, R32, 0x10000, RZ ;  /* 0x0001000020047810 */ /* 0x001fe20007f7e0ff */
[C---:B----4-:R-:W-:Y:S01]  /*1c10*/  FMUL R8, R29.reuse, R8 ;  /* 0x000000081d087220 */ /* 0x050fe20000400000 */
[C---:B------:R-:W-:Y:S01]  /*1c20*/  FMUL R9, R29.reuse, R9 ;  /* 0x000000091d097220 */ /* 0x040fe20000400000 */
[C---:B------:R-:W-:Y:S01]  /*1c30*/  FMUL R10, R29.reuse, R10 ;  /* 0x0000000a1d0a7220 */ /* 0x040fe20000400000 */
[C---:B------:R-:W-:Y:S01]  /*1c40*/  FMUL R11, R29.reuse, R11 ;  /* 0x0000000b1d0b7220 */ /* 0x040fe20000400000 */
[C---:B-----5:R-:W-:Y:S01]  /*1c50*/  FMUL R16, R29.reuse, R16 ;  /* 0x000000101d107220 */ /* 0x060fe20000400000 */
[C---:B------:R-:W-:Y:S01]  /*1c60*/  FMUL R17, R29.reuse, R17 ;  /* 0x000000111d117220 */ /* 0x040fe20000400000 */
[C---:B------:R-:W-:Y:S01]  /*1c70*/  FMUL R18, R29.reuse, R18 ;  /* 0x000000121d127220 */ /* 0x040fe20000400000 */
[C---:B------:R-:W-:Y:S01]  /*1c80*/  FMUL R19, R29.reuse, R19 ;  /* 0x000000131d137220 */ /* 0x040fe20000400000 */
[C---:B---3--:R-:W-:Y:S01]  /*1c90*/  FMUL R12, R29.reuse, R12 ;  /* 0x0000000c1d0c7220 */ /* 0x048fe20000400000 */
[C---:B------:R-:W-:Y:S01]  /*1ca0*/  FMUL R13, R29.reuse, R13 ;  /* 0x0000000d1d0d7220 */ /* 0x040fe20000400000 */
[C---:B------:R-:W-:Y:S01]  /*1cb0*/  FMUL R14, R29.reuse, R14 ;  /* 0x0000000e1d0e7220 */ /* 0x040fe20000400000 */
[----:B------:R-:W-:Y:S01]  /*1cc0*/  FMUL R15, R29, R15 ;  /* 0x0000000f1d0f7220 */ /* 0x000fe20000400000 */
[----:B------:R-:W-:Y:S01]  /*1cd0*/  IMAD.X R5, RZ, RZ, R33, P3 ;  /* 0x000000ffff057224 */ /* 0x000fe200018e0621 */
[----:B------:R-:W-:Y:S04]  /*1ce0*/  STG.E.128 desc[UR6][R32.64+0xb000], R8 ;  /* 0x00b0000820007986 */ /* 0x000fe8000c101d06 */
[----:B------:R-:W-:Y:S04]  /*1cf0*/  STG.E.128 desc[UR6][R32.64+0xc000], R12 ;  /* 0x00c0000c20007986 */ /* 0x000fe8000c101d06 */
[----:B------:R0:W-:Y:S02]  /*1d00*/  STG.E.128 desc[UR6][R32.64+0xd000], R16 ;  /* 0x00d0001020007986 */ /* 0x0001e4000c101d06 */
[----:B0-----:R-:W-:-:S02]  /*1d10*/  MOV R32, R4 ;  /* 0x0000000400207202 */ /* 0x001fc40000000f00 */
[----:B------:R-:W-:Y:S01]  /*1d20*/  MOV R33, R5 ;  /* 0x0000000500217202 */ /* 0x000fe20000000f00 */
[----:B------:R-:W-:Y:S06]  /*1d30*/  @!P1 BRA `(.L_x_18) ;  /* 0xfffffff800549947 */ /* 0x000fec000383ffff */
.L_x_17:
[----:B------:R-:W-:Y:S05]  /*1d40*/  BSYNC.RECONVERGENT B0 ;  /* 0x0000000000007941 */ /* 0x000fea0003800200 */
.L_x_16:
        /* <DEDUP_REMOVED lines=8> */
[----:B------:R-:W1:Y:S04]  /*1dd0*/  LDG.E.128.CONSTANT R4, desc[UR6][R34.64+-0x2000] ;  /* 0xffe0000622047981 */ /* 0x000e68000c1e9d00 */
[----:B------:R-:W2:Y:S04]  /*1de0*/  LDG.E.128.CONSTANT R16, desc[UR6][R34.64+-0x1000] ;  /* 0xfff0000622107981 */ /* 0x000ea8000c1e9d00 */
[----:B0-----:R-:W3:Y:S04]  /*1df0*/  LDG.E.128.CONSTANT R8, desc[UR6][R34.64] ;  /* 0x0000000622087981 */ /* 0x001ee8000c1e9d00 */
[----:B------:R-:W4:Y:S01]  /*1e00*/  LDG.E.128.CONSTANT R12, desc[UR6][R34.64+0x1000] ;  /* 0x00100006220c7981 */ /* 0x000f22000c1e9d00 */
        /* <DEDUP_REMOVED lines=19> */
[----:B------:R3:W-:Y:S04]  /*1f40*/  STG.E.128 desc[UR6][R32.64+0x1000], R12 ;  /* 0x0010000c20007986 */ /* 0x0007e8000c101d06 */
[----:B0-----:R-:W4:Y:S04]  /*1f50*/  LDG.E.128.CONSTANT R4, desc[UR6][R34.64+0x2000] ;  /* 0x0020000622047981 */ /* 0x001f28000c1e9d00 */
[----:B-1----:R-:W5:Y:S04]  /*1f60*/  LDG.E.128.CONSTANT R16, desc[UR6][R34.64+0x4000] ;  /* 0x0040000622107981 */ /* 0x002f68000c1e9d00 */
[----:B--2---:R-:W2:Y:S04]  /*1f70*/  LDG.E.128.CONSTANT R8, desc[UR6][R34.64+0x3000] ;  /* 0x0030000622087981 */ /* 0x004ea8000c1e9d00 */
[----:B---3--:R0:W3:Y:S01]  /*1f80*/  LDG.E.128.CONSTANT R12, desc[UR6][R34.64+0x5000] ;  /* 0x00500006220c7981 */ /* 0x0080e2000c1e9d00 */
[----:B------:R-:W-:-:S02]  /*1f90*/  IADD3 R20, P3, PT, R32, 0x8000, RZ ;  /* 0x0000800020147810 */ /* 0x000fc40007f7e0ff */
[----:B------:R-:W-:Y:S02]  /*1fa0*/  IADD3 R28, P1, PT, R28, 0x800, RZ ;  /* 0x000008001c1c7810 */ /* 0x000fe40007f3e0ff */
[----:B------:R-:W-:Y:S02]  /*1fb0*/  IADD3.X R21, PT, PT, RZ, R33, RZ, P3, !PT ;  /* 0x00000021ff157210 */ /* 0x000fe40001ffe4ff */
[----:B0-----:R-:W-:Y:S02]  /*1fc0*/  IADD3 R34, P2, PT, R34, 0x8000, RZ ;  /* 0x0000800022227810 */ /* 0x001fe40007f5e0ff */
[----:B------:R-:W-:Y:S02]  /*1fd0*/  PLOP3.LUT P0, PT, PT, PT, PT, 0x8, 0x80 ;  /* 0x000000000080781c */ /* 0x000fe40003f0e170 */
[----:B------:R-:W-:Y:S02]  /*1fe0*/  IADD3.X R35, PT, PT, RZ, R35, RZ, P2, !PT ;  /* 0x00000023ff237210 */ /* 0x000fe400017fe4ff */
[----:B------:R-:W-:Y:S01]  /*1ff0*/  IADD3.X R3, PT, PT, RZ, R3, RZ, P1, !PT ;  /* 0x00000003ff037210 */ /* 0x000fe20000ffe4ff */
        /* <DEDUP_REMOVED lines=22> */
.L_x_20:
[----:B------:R-:W-:Y:S05]  /*2160*/  BSYNC.RECONVERGENT B0 ;  /* 0x0000000000007941 */ /* 0x000fea0003800200 */
.L_x_19:
[----:B------:R-:W-:-:S04]  /*2170*/  ISETP.LT.U32.AND P1, PT, R28, R0, PT ;  /* 0x000000001c00720c */ /* 0x000fc80003f21070 */
[----:B------:R-:W-:-:S13]  /*2180*/  ISETP.LT.U32.OR.EX P0, PT, R3, R2, P0, P1 ;  /* 0x000000020300720c */ /* 0x000fda0000701510 */
[----:B------:R-:W-:Y:S05]  /*2190*/  @!P0 EXIT ;  /* 0x000000000000894d */ /* 0x000fea0003800000 */
        /* <DEDUP_REMOVED lines=23> */
[----:B------:R-:W-:Y:S01]  /*2310*/  STG.E.128 desc[UR6][R32.64+0x1000], R16 ;  /* 0x0010001020007986 */ /* 0x000fe2000c101d06 */
[----:B------:R-:W-:Y:S05]  /*2320*/  EXIT ;  /* 0x000000000000794d */ /* 0x000fea0003800000 */
.L_x_8:
[----:B------:R-:W-:Y:S01]  /*2330*/  HFMA2 R11, -RZ, RZ, 0, 9.5367431640625e-07 ;  /* 0x00000010ff0b7431 */ /* 0x000fe200000001ff */
[----:B------:R-:W-:Y:S02]  /*2340*/  MOV R12, 0x1f ;  /* 0x0000001f000c7802 */ /* 0x000fe40000000f00 */
[----:B------:R-:W-:-:S07]  /*2350*/  MOV R10, 0xffffffff ;  /* 0xffffffff000a7802 */ /* 0x000fce0000000f00 */
[----:B-1----:R-:W-:Y:S05]  /*2360*/  WARPSYNC.COLLECTIVE R10, `(.L_x_21) ;  /* 0x000000000a087348 */ /* 0x002fea0003c00000 */
[----:B-1----:R0:W1:Y:S02]  /*2370*/  SHFL.DOWN P0, R8, R5, R11, R12 ;  /* 0x0800000b05087389 */ /* 0x002064000000000c */
[----:B01----:R-:W-:Y:S05]  /*2380*/  ENDCOLLECTIVE ;  /* 0x000000000000791b */ /* 0x003fea0003800000 */
.L_x_21:
[----:B------:R-:W-:Y:S01]  /*2390*/  IMAD.MOV.U32 R11, RZ, RZ, 0x8 ;  /* 0x00000008ff0b7424 */ /* 0x000fe200078e00ff */
[----:B------:R-:W-:-:S05]  /*23a0*/  MOV R4, R8 ;  /* 0x0000000800047202 */ /* 0x000fca0000000f00 */
[----:B------:R-:W-:-:S05]  /*23b0*/  FADD R4, R4, R5 ;  /* 0x0000000504047221 */ /* 0x000fca0000000000 */
[----:B------:R-:W-:-:S07]  /*23c0*/  MOV R5, R4 ;  /* 0x0000000400057202 */ /* 0x000fce0000000f00 */
[----:B------:R-:W-:Y:S05]  /*23d0*/  WARPSYNC.COLLECTIVE R10, `(.L_x_22) ;  /* 0x000000000a087348 */ /* 0x000fea0003c00000 */
[----:B------:R0:W1:Y:S02]  /*23e0*/  SHFL.DOWN P0, R8, R5, R11, R12 ;  /* 0x0800000b05087389 */ /* 0x000064000000000c */
[----:B01----:R-:W-:Y:S05]  /*23f0*/  ENDCOLLECTIVE ;  /* 0x000000000000791b */ /* 0x003fea0003800000 */
.L_x_22:
[----:B------:R-:W-:Y:S01]  /*2400*/  HFMA2 R11, -RZ, RZ, 0, 2.384185791015625e-07 ;  /* 0x00000004ff0b7431 */ /* 0x000fe200000001ff */
[----:B------:R-:W-:-:S05]  /*2410*/  MOV R7, R8 ;  /* 0x0000000800077202 */ /* 0x000fca0000000f00 */
[----:B------:R-:W-:-:S05]  /*2420*/  FADD R7, R4, R7 ;  /* 0x0000000704077221 */ /* 0x000fca0000000000 */
[----:B------:R-:W-:-:S07]  /*2430*/  MOV R5, R7 ;  /* 0x0000000700057202 */ /* 0x000fce0000000f00 */
[----:B------:R-:W-:Y:S05]  /*2440*/  WARPSYNC.COLLECTIVE R10, `(.L_x_23) ;  /* 0x000000000a087348 */ /* 0x000fea0003c00000 */
[----:B------:R0:W1:Y:S02]  /*2450*/  SHFL.DOWN P0, R8, R5, R11, R12 ;  /* 0x0800000b05087389 */ /* 0x000064000000000c */
[----:B01----:R-:W-:Y:S05]  /*2460*/  ENDCOLLECTIVE ;  /* 0x000000000000791b */ /* 0x003fea0003800000 */
.L_x_23:
[----:B------:R-:W-:Y:S01]  /*2470*/  HFMA2 R11, -RZ, RZ, 0, 1.1920928955078125e-07 ;  /* 0x00000002ff0b7431 */ /* 0x000fe200000001ff */
[----:B------:R-:W-:-:S05]  /*2480*/  MOV R6, R8 ;  /* 0x0000000800067202 */ /* 0x000fca0000000f00 */
[----:B------:R-:W-:-:S05]  /*2490*/  FADD R6, R7, R6 ;  /* 0x0000000607067221 */ /* 0x000fca0000000000 */
[----:B------:R-:W-:-:S07]  /*24a0*/  MOV R5, R6 ;  /* 0x0000000600057202 */ /* 0x000fce0000000f00 */
[----:B------:R-:W-:Y:S05]  /*24b0*/  WARPSYNC.COLLECTIVE R10, `(.L_x_24) ;  /* 0x000000000a087348 */ /* 0x000fea0003c00000 */
[----:B------:R0:W1:Y:S02]  /*24c0*/  SHFL.DOWN P0, R8, R5, R11, R12 ;  /* 0x0800000b05087389 */ /* 0x000064000000000c */
[----:B01----:R-:W-:Y:S05]  /*24d0*/  ENDCOLLECTIVE ;  /* 0x000000000000791b */ /* 0x003fea0003800000 */
.L_x_24:
[----:B------:R-:W-:Y:S01]  /*24e0*/  HFMA2 R11, -RZ, RZ, 0, 5.9604644775390625e-08 ;  /* 0x00000001ff0b7431 */ /* 0x000fe200000001ff */
[----:B------:R-:W-:-:S05]  /*24f0*/  MOV R9, R8 ;  /* 0x0000000800097202 */ /* 0x000fca0000000f00 */
[----:B------:R-:W-:-:S05]  /*2500*/  FADD R9, R6, R9 ;  /* 0x0000000906097221 */ /* 0x000fca0000000000 */
[----:B------:R-:W-:-:S07]  /*2510*/  MOV R5, R9 ;  /* 0x0000000900057202 */ /* 0x000fce0000000f00 */
[----:B------:R-:W-:Y:S05]  /*2520*/  WARPSYNC.COLLECTIVE R10, `(.L_x_25) ;  /* 0x000000000a087348 */ /* 0x000fea0003c00000 */
[----:B------:R0:W1:Y:S02]  /*2530*/  SHFL.DOWN P0, R8, R5, R11, R12 ;  /* 0x0800000b05087389 */ /* 0x000064000000000c */
[----:B01----:R-:W-:Y:S05]  /*2540*/  ENDCOLLECTIVE ;  /* 0x000000000000791b */ /* 0x003fea0003800000 */
.L_x_25:
[----:B------:R-:W-:Y:S05]  /*2550*/  BRA `(.L_x_26) ;  /* 0xffffffe800007947 */ /* 0x000fea000383ffff */
        .weak           $__internal_0_$__cuda_sm3x_div_rn_noftz_f32_slowpath
        .type           $__internal_0_$__cuda_sm3x_div_rn_noftz_f32_slowpath,@function
        .size           $__internal_0_$__cuda_sm3x_div_rn_noftz_f32_slowpath,(.L_x_39 - $__internal_0_$__cuda_sm3x_div_rn_noftz_f32_slowpath)
$__internal_0_$__cuda_sm3x_div_rn_noftz_f32_slowpath:
[----:B------:R-:W-:Y:S01]  /*2560*/  SHF.R.U32.HI R8, RZ, 0x17, R5 ;  /* 0x00000017ff087819 */ /* 0x000fe20000011605 */
[----:B------:R-:W-:Y:S01]  /*2570*/  BSSY.RECONVERGENT B1, `(.L_x_27) ;  /* 0x0000064000017945 */ /* 0x000fe20003800200 */
[----:B------:R-:W-:Y:S02]  /*2580*/  SHF.R.U32.HI R7, RZ, 0x17, R4 ;  /* 0x00000017ff077819 */ /* 0x000fe40000011604 */
[----:B------:R-:W-:Y:S02]  /*2590*/  LOP3.LUT R8, R8, 0xff, RZ, 0xc0, !PT ;  /* 0x000000ff08087812 */ /* 0x000fe400078ec0ff */
[----:B------:R-:W-:Y:S02]  /*25a0*/  LOP3.LUT R12, R7, 0xff, RZ, 0xc0, !PT ;  /* 0x000000ff070c7812 */ /* 0x000fe400078ec0ff */
[----:B------:R-:W-:Y:S02]  /*25b0*/  IADD3 R11, PT, PT, R8, -0x1, RZ ;  /* 0xffffffff080b7810 */ /* 0x000fe40007ffe0ff */
[----:B------:R-:W-:-:S02]  /*25c0*/  IADD3 R13, PT, PT, R12, -0x1, RZ ;  /* 0xffffffff0c0d7810 */ /* 0x000fc40007ffe0ff */
[----:B------:R-:W-:Y:S02]  /*25d0*/  ISETP.GT.U32.AND P0, PT, R11, 0xfd, PT ;  /* 0x000000fd0b00780c */ /* 0x000fe40003f04070 */
[----:B------:R-:W-:Y:S02]  /*25e0*/  MOV R9, R4 ;  /* 0x0000000400097202 */ /* 0x000fe40000000f00 */
[----:B------:R-:W-:Y:S02]  /*25f0*/  ISETP.GT.U32.OR P0, PT, R13, 0xfd, P0 ;  /* 0x000000fd0d00780c */ /* 0x000fe40000704470 */
[----:B------:R-:W-:-:S11]  /*2600*/  MOV R10, R5 ;  /* 0x00000005000a7202 */ /* 0x000fd60000000f00 */
[----:B------:R-:W-:Y:S01]  /*2610*/  @!P0 IMAD.MOV.U32 R7, RZ, RZ, RZ ;  /* 0x000000ffff078224 */ /* 0x000fe200078e00ff */
[----:B------:R-:W-:Y:S06]  /*2620*/  @!P0 BRA `(.L_x_28) ;  /* 0x00000000005c8947 */ /* 0x000fec0003800000 */
[----:B------:R-:W-:Y:S02]  /*2630*/  FSETP.GTU.FTZ.AND P0, PT, |R4|, +INF , PT ;  /* 0x7f8000000400780b */ /* 0x000fe40003f1c200 */
[----:B------:R-:W-:-:S04]  /*2640*/  FSETP.GTU.FTZ.AND P1, PT, |R5|, +INF , PT ;  /* 0x7f8000000500780b */ /* 0x000fc80003f3c200 */
[----:B------:R-:W-:-:S13]  /*2650*/  PLOP3.LUT P0, PT, P0, P1, PT, 0xf8, 0x8f ;  /* 0x00000000008f781c */ /* 0x000fda0000703f70 */
[----:B------:R-:W-:Y:S05]  /*2660*/  @P0 BRA `(.L_x_29) ;  /* 0x00000004004c0947 */ /* 0x000fea0003800000 */
[----:B------:R-:W-:-:S13]  /*2670*/  LOP3.LUT P0, RZ, R10, 0x7fffffff, R9, 0xc8, !PT ;  /* 0x7fffffff0aff7812 */ /* 0x000fda000780c809 */
[----:B------:R-:W-:Y:S05]  /*2680*/  @!P0 BRA `(.L_x_30) ;  /* 0x00000004003c8947 */ /* 0x000fea0003800000 */
[C---:B------:R-:W-:Y:S02]  /*2690*/  FSETP.NEU.FTZ.AND P2, PT, |R4|.reuse, +INF , PT ;  /* 0x7f8000000400780b */ /* 0x040fe40003f5d200 */
[----:B------:R-:W-:Y:S02]  /*26a0*/  FSETP.NEU.FTZ.AND P1, PT, |R5|, +INF , PT ;  /* 0x7f8000000500780b */ /* 0x000fe40003f3d200 */
[----:B------:R-:W-:-:S11]  /*26b0*/  FSETP.NEU.FTZ.AND P0, PT, |R4|, +INF , PT ;  /* 0x7f8000000400780b */ /* 0x000fd60003f1d200 */
[----:B------:R-:W-:Y:S05]  /*26c0*/  @!P1 BRA !P2, `(.L_x_30) ;  /* 0x00000004002c9947 */ /* 0x000fea0005000000 */
[----:B------:R-:W-:-:S04]  /*26d0*/  LOP3.LUT P2, RZ, R9, 0x7fffffff, RZ, 0xc0, !PT ;  /* 0x7fffffff09ff7812 */ /* 0x000fc8000784c0ff */
[----:B------:R-:W-:-:S13]  /*26e0*/  PLOP3.LUT P1, PT, P1, P2, PT, 0x2f, 0xf2 ;  /* 0x0000000000f2781c */ /* 0x000fda0000f24577 */
[----:B------:R-:W-:Y:S05]  /*26f0*/  @P1 BRA `(.L_x_31) ;  /* 0x0000000400181947 */ /* 0x000fea0003800000 */
[----:B------:R-:W-:-:S04]  /*2700*/  LOP3.LUT P1, RZ, R10, 0x7fffffff, RZ, 0xc0, !PT ;  /* 0x7fffffff0aff7812 */ /* 0x000fc8000782c0ff */
[----:B------:R-:W-:-:S13]  /*2710*/  PLOP3.LUT P0, PT, P0, P1, PT, 0x2f, 0xf2 ;  /* 0x0000000000f2781c */ /* 0x000fda0000702577 */
[----:B------:R-:W-:Y:S05]  /*2720*/  @P0 BRA `(.L_x_32) ;  /* 0x0000000400000947 */ /* 0x000fea0003800000 */
[----:B------:R-:W-:Y:S02]  /*2730*/  ISETP.GE.AND P0, PT, R13, RZ, PT ;  /* 0x000000ff0d00720c */ /* 0x000fe40003f06270 */
[----:B------:R-:W-:-:S11]  /*2740*/  ISETP.GE.AND P1, PT, R11, RZ, PT ;  /* 0x000000ff0b00720c */ /* 0x000fd60003f26270 */
[----:B------:R-:W-:Y:S01]  /*2750*/  @P0 MOV R7, RZ ;  /* 0x000000ff00070202 */ /* 0x000fe20000000f00 */
[----:B------:R-:W-:Y:S01]  /*2760*/  @!P0 FFMA R9, R4, 1.84467440737095516160e+19, RZ ;  /* 0x5f80000004098823 */ /* 0x000fe200000000ff */
[----:B------:R-:W-:Y:S01]  /*2770*/  @!P0 MOV R7, 0xffffffc0 ;  /* 0xffffffc000078802 */ /* 0x000fe20000000f00 */
[----:B------:R-:W-:-:S03]  /*2780*/  @!P1 FFMA R10, R5, 1.84467440737095516160e+19, RZ ;  /* 0x5f800000050a9823 */ /* 0x000fc600000000ff */
[----:B------:R-:W-:-:S07]  /*2790*/  @!P1 IADD3 R7, PT, PT, R7, 0x40, RZ ;  /* 0x0000004007079810 */ /* 0x000fce0007ffe0ff */
.L_x_28:
[----:B------:R-:W-:Y:S01]  /*27a0*/  LEA R5, R8, 0xc0800000, 0x17 ;  /* 0xc080000008057811 */ /* 0x000fe200078eb8ff */
[----:B------:R-:W-:Y:S03]  /*27b0*/  BSSY.RECONVERGENT B2, `(.L_x_33) ;  /* 0x0000036000027945 */ /* 0x000fe60003800200 */
[----:B------:R-:W-:Y:S02]  /*27c0*/  IADD3 R10, PT, PT, -R5, R10, RZ ;  /* 0x0000000a050a7210 */ /* 0x000fe40007ffe1ff */
[----:B------:R-:W-:Y:S02]  /*27d0*/  IADD3 R5, PT, PT, R12, -0x7f, RZ ;  /* 0xffffff810c057810 */ /* 0x000fe40007ffe0ff */
[----:B------:R-:W0:Y:S01]  /*27e0*/  MUFU.RCP R11, R10 ;  /* 0x0000000a000b7308 */ /* 0x000e220000001000 */
[----:B------:R-:W-:Y:S01]  /*27f0*/  FADD.FTZ R13, -R10, -RZ ;  /* 0x800000ff0a0d7221 */ /* 0x000fe20000010100 */
[C---:B------:R-:W-:Y:S01]  /*2800*/  IADD3 R8, PT, PT, R5.reuse, 0x7f, -R8 ;  /* 0x0000007f05087810 */ /* 0x040fe20007ffe808 */
[----:B------:R-:W-:-:S03]  /*2810*/  IMAD R4, R5, -0x800000, R9 ;  /* 0xff80000005047824 */ /* 0x000fc600078e0209 */
[----:B------:R-:W-:Y:S01]  /*2820*/  IADD3 R8, PT, PT, R8, R7, RZ ;  /* 0x0000000708087210 */ /* 0x000fe20007ffe0ff */
[----:B0-----:R-:W-:-:S04]  /*2830*/  FFMA R12, R11, R13, 1 ;  /* 0x3f8000000b0c7423 */ /* 0x001fc8000000000d */
[----:B------:R-:W-:-:S04]  /*2840*/  FFMA R14, R11, R12, R11 ;  /* 0x0000000c0b0e7223 */ /* 0x000fc8000000000b */
[----:B------:R-:W-:-:S04]  /*2850*/  FFMA R9, R4, R14, RZ ;  /* 0x0000000e04097223 */ /* 0x000fc800000000ff */
[----:B------:R-:W-:-:S04]  /*2860*/  FFMA R12, R13, R9, R4 ;  /* 0x000000090d0c7223 */ /* 0x000fc80000000004 */
[----:B------:R-:W-:-:S04]  /*2870*/  FFMA R9, R14, R12, R9 ;  /* 0x0000000c0e097223 */ /* 0x000fc80000000009 */
[----:B------:R-:W-:-:S04]  /*2880*/  FFMA R12, R13, R9, R4 ;  /* 0x000000090d0c7223 */ /* 0x000fc80000000004 */
[----:B------:R-:W-:-:S05]  /*2890*/  FFMA R4, R14, R12, R9 ;  /* 0x0000000c0e047223 */ /* 0x000fca0000000009 */
[----:B------:R-:W-:-:S04]  /*28a0*/  SHF.R.U32.HI R5, RZ, 0x17, R4 ;  /* 0x00000017ff057819 */ /* 0x000fc80000011604 */
[----:B------:R-:W-:-:S04]  /*28b0*/  LOP3.LUT R5, R5, 0xff, RZ, 0xc0, !PT ;  /* 0x000000ff05057812 */ /* 0x000fc800078ec0ff */
[----:B------:R-:W-:-:S04]  /*28c0*/  IADD3 R11, PT, PT, R5, R8, RZ ;  /* 0x00000008050b7210 */ /* 0x000fc80007ffe0ff */
[----:B------:R-:W-:-:S04]  /*28d0*/  IADD3 R5, PT, PT, R11, -0x1, RZ ;  /* 0xffffffff0b057810 */ /* 0x000fc80007ffe0ff */
[----:B------:R-:W-:-:S13]  /*28e0*/  ISETP.GE.U32.AND P0, PT, R5, 0xfe, PT ;  /* 0x000000fe0500780c */ /* 0x000fda0003f06070 */
[----:B------:R-:W-:Y:S05]  /*28f0*/  @!P0 BRA `(.L_x_34) ;  /* 0x0000000000808947 */ /* 0x000fea0003800000 */
[----:B------:R-:W-:-:S13]  /*2900*/  ISETP.GT.AND P0, PT, R11, 0xfe, PT ;  /* 0x000000fe0b00780c */ /* 0x000fda0003f04270 */
[----:B------:R-:W-:Y:S05]  /*2910*/  @P0 BRA `(.L_x_35) ;  /* 0x00000000006c0947 */ /* 0x000fea0003800000 */
[----:B------:R-:W-:-:S13]  /*2920*/  ISETP.GE.AND P0, PT, R11, 0x1, PT ;  /* 0x000000010b00780c */ /* 0x000fda0003f06270 */
[----:B------:R-:W-:Y:S05]  /*2930*/  @P0 BRA `(.L_x_36) ;  /* 0x0000000000740947 */ /* 0x000fea0003800000 */
[----:B------:R-:W-:Y:S02]  /*2940*/  ISETP.GE.AND P0, PT, R11, -0x18, PT ;  /* 0xffffffe80b00780c */ /* 0x000fe40003f06270 */
[----:B------:R-:W-:-:S11]  /*2950*/  LOP3.LUT R4, R4, 0x80000000, RZ, 0xc0, !PT ;  /* 0x8000000004047812 */ /* 0x000fd600078ec0ff */
[----:B------:R-:W-:Y:S05]  /*2960*/  @!P0 BRA `(.L_x_36) ;  /* 0x0000000000688947 */ /* 0x000fea0003800000 */
[CCC-:B------:R-:W-:Y:S01]  /*2970*/  FFMA.RZ R5, R14.reuse, R12.reuse, R9.reuse ;  /* 0x0000000c0e057223 */ /* 0x1c0fe2000000c009 */
[C---:B------:R-:W-:Y:S01]  /*2980*/  IADD3 R10, PT, PT, R11.reuse, 0x20, RZ ;  /* 0x000000200b0a7810 */ /* 0x040fe20007ffe0ff */
[CCC-:B------:R-:W-:Y:S01]  /*2990*/  FFMA.RM R8, R14.reuse, R12.reuse, R9.reuse ;  /* 0x0000000c0e087223 */ /* 0x1c0fe20000004009 */
[----:B------:R-:W-:Y:S02]  /*29a0*/  ISETP.NE.AND P2, PT, R11, RZ, PT ;  /* 0x000000ff0b00720c */ /* 0x000fe40003f45270 */
[----:B------:R-:W-:Y:S01]  /*29b0*/  LOP3.LUT R7, R5, 0x7fffff, RZ, 0xc0, !PT ;  /* 0x007fffff05077812 */ /* 0x000fe200078ec0ff */
[----:B------:R-:W-:Y:S01]  /*29c0*/  FFMA.RP R5, R14, R12, R9 ;  /* 0x0000000c0e057223 */ /* 0x000fe20000008009 */
[----:B------:R-:W-:Y:S02]  /*29d0*/  ISETP.NE.AND P1, PT, R11, RZ, PT ;  /* 0x000000ff0b00720c */ /* 0x000fe40003f25270 */
[----:B------:R-:W-:Y:S02]  /*29e0*/  LOP3.LUT R7, R7, 0x800000, RZ, 0xfc, !PT ;  /* 0x0080000007077812 */ /* 0x000fe400078efcff */
[----:B------:R-:W-:-:S02]  /*29f0*/  IADD3 R9, PT, PT, -R11, RZ, RZ ;  /* 0x000000ff0b097210 */ /* 0x000fc40007ffe1ff */
[----:B------:R-:W-:Y:S02]  /*2a00*/  SHF.L.U32 R10, R7, R10, RZ ;  /* 0x0000000a070a7219 */ /* 0x000fe400000006ff */
[----:B------:R-:W-:Y:S02]  /*2a10*/  FSETP.NEU.FTZ.AND P0, PT, R5, R8, PT ;  /* 0x000000080500720b */ /* 0x000fe40003f1d000 */
[----:B------:R-:W-:Y:S02]  /*2a20*/  SEL R8, R9, RZ, P2 ;  /* 0x000000ff09087207 */ /* 0x000fe40001000000 */
[----:B------:R-:W-:Y:S02]  /*2a30*/  ISETP.NE.AND P1, PT, R10, RZ, P1 ;  /* 0x000000ff0a00720c */ /* 0x000fe40000f25270 */
[----:B------:R-:W-:Y:S02]  /*2a40*/  SHF.R.U32.HI R8, RZ, R8, R7 ;  /* 0x00000008ff087219 */ /* 0x000fe40000011607 */
[----:B------:R-:W-:-:S02]  /*2a50*/  PLOP3.LUT P0, PT, P0, P1, PT, 0xf8, 0x8f ;  /* 0x00000000008f781c */ /* 0x000fc40000703f70 */
[----:B------:R-:W-:Y:S02]  /*2a60*/  SHF.R.U32.HI R10, RZ, 0x1, R8 ;  /* 0x00000001ff0a7819 */ /* 0x000fe40000011608 */
[----:B------:R-:W-:-:S04]  /*2a70*/  SEL R5, RZ, 0x1, !P0 ;  /* 0x00000001ff057807 */ /* 0x000fc80004000000 */
[----:B------:R-:W-:-:S04]  /*2a80*/  LOP3.LUT R5, R5, 0x1, R10, 0xf8, !PT ;  /* 0x0000000105057812 */ /* 0x000fc800078ef80a */
[----:B------:R-:W-:-:S04]  /*2a90*/  LOP3.LUT R5, R5, R8, RZ, 0xc0, !PT ;  /* 0x0000000805057212 */ /* 0x000fc800078ec0ff */
[----:B------:R-:W-:-:S04]  /*2aa0*/  IADD3 R5, PT, PT, R10, R5, RZ ;  /* 0x000000050a057210 */ /* 0x000fc80007ffe0ff */
[----:B------:R-:W-:Y:S01]  /*2ab0*/  LOP3.LUT R4, R5, R4, RZ, 0xfc, !PT ;  /* 0x0000000405047212 */ /* 0x000fe200078efcff */
[----:B------:R-:W-:Y:S06]  /*2ac0*/  BRA `(.L_x_36) ;  /* 0x0000000000107947 */ /* 0x000fec0003800000 */
.L_x_35:
[----:B------:R-:W-:-:S04]  /*2ad0*/  LOP3.LUT R4, R4, 0x80000000, RZ, 0xc0, !PT ;  /* 0x8000000004047812 */ /* 0x000fc800078ec0ff */
[----:B------:R-:W-:Y:S01]  /*2ae0*/  LOP3.LUT R4, R4, 0x7f800000, RZ, 0xfc, !PT ;  /* 0x7f80000004047812 */ /* 0x000fe200078efcff */
[----:B------:R-:W-:Y:S06]  /*2af0*/  BRA `(.L_x_36) ;  /* 0x0000000000047947 */ /* 0x000fec0003800000 */
.L_x_34:
[----:B------:R-:W-:-:S07]  /*2b00*/  LEA R4, R8, R4, 0x17 ;  /* 0x0000000408047211 */ /* 0x000fce00078eb8ff */
.L_x_36:
[----:B------:R-:W-:Y:S05]  /*2b10*/  BSYNC.RECONVERGENT B2 ;  /* 0x0000000000027941 */ /* 0x000fea0003800200 */
.L_x_33:
[----:B------:R-:W-:Y:S05]  /*2b20*/  BRA `(.L_x_37) ;  /* 0x0000000000207947 */ /* 0x000fea0003800000 */
.L_x_32:
[----:B------:R-:W-:-:S04]  /*2b30*/  LOP3.LUT R4, R10, 0x80000000, R9, 0x48, !PT ;  /* 0x800000000a047812 */ /* 0x000fc800078e4809 */
[----:B------:R-:W-:Y:S01]  /*2b40*/  LOP3.LUT R4, R4, 0x7f800000, RZ, 0xfc, !PT ;  /* 0x7f80000004047812 */ /* 0x000fe200078efcff */
[----:B------:R-:W-:Y:S06]  /*2b50*/  BRA `(.L_x_37) ;  /* 0x0000000000147947 */ /* 0x000fec0003800000 */
.L_x_31:
[----:B------:R-:W-:Y:S01]  /*2b60*/  LOP3.LUT R4, R10, 0x80000000, R9, 0x48, !PT ;  /* 0x800000000a047812 */ /* 0x000fe200078e4809 */
[----:B------:R-:W-:Y:S06]  /*2b70*/  BRA `(.L_x_37) ;  /* 0x00000000000c7947 */ /* 0x000fec0003800000 */
.L_x_30:
[----:B------:R-:W0:Y:S01]  /*2b80*/  MUFU.RSQ R4, -QNAN ;  /* 0xffc0000000047908 */ /* 0x000e220000001400 */
[----:B------:R-:W-:Y:S05]  /*2b90*/  BRA `(.L_x_37) ;  /* 0x0000000000047947 */ /* 0x000fea0003800000 */
.L_x_29:
[----:B------:R-:W-:-:S07]  /*2ba0*/  FADD.FTZ R4, R4, R5 ;  /* 0x0000000504047221 */ /* 0x000fce0000010000 */
.L_x_37:
[----:B------:R-:W-:Y:S05]  /*2bb0*/  BSYNC.RECONVERGENT B1 ;  /* 0x0000000000017941 */ /* 0x000fea0003800200 */
.L_x_27:
[----:B------:R-:W-:-:S04]  /*2bc0*/  HFMA2 R7, -RZ, RZ, 0, 0 ;  /* 0x00000000ff077431 */ /* 0x000fc800000001ff */
[----:B0-----:R-:W-:Y:S05]  /*2bd0*/  RET.REL.NODEC R6 `(_Z8RMS_NormPKfPfmm) ;  /* 0xffffffd406087950 */ /* 0x001fea0003c3ffff */
.L_x_38:
[----:B------:R-:W-:-:S00]  /*2be0*/  BRA `(.L_x_38) ;  /* 0xfffffffc00fc7947 */ /* 0x000fc0000383ffff */
[----:B------:R-:W-:-:S00]  /*2bf0*/  NOP ;  /* 0x0000000000007918 */ /* 0x000fc00000000000 */
        /* <DEDUP_REMOVED lines=8> */
.L_x_39:


//--------------------- .nv.shared._Z8RMS_NormPKfPfmm --------------------------
	.section	.nv.shared._Z8RMS_NormPKfPfmm,"aw",@nobits
	.sectionflags	@""
	.align	4
.nv.shared._Z8RMS_NormPKfPfmm:
	.zero		1060


//--------------------- .nv.shared.reserved.0     --------------------------
	.section	.nv.shared.reserved.0,"aw",@nobits
	.weak		__nv_reservedSMEM_offset_0_alias
	.size		__nv_reservedSMEM_offset_0_alias, 0, 64
	.other		__nv_reservedSMEM_offset_0_alias,@"STO_CUDA_RESERVED_SHARED STV_DEFAULT"
__nv_reservedSMEM_offset_0_alias:
	.zero		0
	.zero		64


//--------------------- .nv.constant0._Z8RMS_NormPKfPfmm --------------------------
	.section	.nv.constant0._Z8RMS_NormPKfPfmm,"a",@progbits
	.sectionflags	@""
	.align	4
.nv.constant0._Z8RMS_NormPKfPfmm:
	.zero		928


//--------------------- SYMBOLS --------------------------

	.type		.nv.reservedSmem.offset0,@object
	.size		.nv.reservedSmem.offset0,0x4
	.type		.nv.reservedSmem.cap,@object
	.size		.nv.reservedSmem.cap,0x4
